//
// Generated by NVIDIA NVVM Compiler
//
// Compiler Build ID: CL-36424714
// Cuda compilation tools, release 13.0, V13.0.88
// Based on NVVM 20.0.0
//

.version 9.0
.target sm_100
.address_size 64

	// .globl	_Z25complex_processing_kernelPfS_i
.extern .func  (.param .b32 func_retval0) vprintf
(
	.param .b64 vprintf_param_0,
	.param .b64 vprintf_param_1
)
;
.global .align 1 .b8 $str[34] = {83, 116, 114, 101, 97, 109, 32, 37, 100, 32, 112, 97, 114, 97, 108, 108, 101, 108, 32, 119, 111, 114, 107, 32, 99, 111, 109, 112, 108, 101, 116, 101, 10};
.global .align 1 .b8 $str$1[20] = {74, 111, 105, 110, 32, 119, 111, 114, 107, 32, 99, 111, 109, 112, 108, 101, 116, 101, 10};
.global .align 1 .b8 $str$2[33] = {83, 116, 97, 103, 101, 32, 37, 100, 44, 32, 105, 116, 101, 114, 97, 116, 105, 111, 110, 32, 37, 100, 32, 99, 111, 109, 112, 108, 101, 116, 101, 10};
.global .align 1 .b8 $str$3[29] = {73, 110, 105, 116, 105, 97, 108, 32, 112, 114, 111, 99, 101, 115, 115, 105, 110, 103, 32, 99, 111, 109, 112, 108, 101, 116, 101, 10};
.global .align 1 .b8 $str$4[40] = {80, 97, 114, 97, 108, 108, 101, 108, 32, 112, 114, 111, 99, 101, 115, 115, 105, 110, 103, 32, 98, 114, 97, 110, 99, 104, 32, 37, 100, 32, 99, 111, 109, 112, 108, 101, 116, 101, 10};
.global .align 1 .b8 $str$5[22] = {65, 103, 103, 114, 101, 103, 97, 116, 105, 111, 110, 32, 99, 111, 109, 112, 108, 101, 116, 101, 10};
.global .align 4 .b8 __cudart_i2opi_f[24] = {65, 144, 67, 60, 153, 149, 98, 219, 192, 221, 52, 245, 209, 87, 39, 252, 41, 21, 68, 78, 110, 131, 249, 162};

.visible .entry _Z25complex_processing_kernelPfS_i(
	.param .u64 .ptr .align 1 _Z25complex_processing_kernelPfS_i_param_0,
	.param .u64 .ptr .align 1 _Z25complex_processing_kernelPfS_i_param_1,
	.param .u32 _Z25complex_processing_kernelPfS_i_param_2
)
{
	.local .align 4 .b8 	__local_depot0[28];
	.reg .b64 	%SP;
	.reg .b64 	%SPL;
	.reg .pred 	%p<22>;
	.reg .b32 	%r<92>;
	.reg .b32 	%f<76>;
	.reg .b64 	%rd<46>;
	.reg .b64 	%fd<5>;

	mov.u64 	%SPL, __local_depot0;
	ld.param.u64 	%rd13, [_Z25complex_processing_kernelPfS_i_param_0];
	ld.param.u64 	%rd14, [_Z25complex_processing_kernelPfS_i_param_1];
	ld.param.u32 	%r31, [_Z25complex_processing_kernelPfS_i_param_2];
	add.u64 	%rd1, %SPL, 0;
	add.u64 	%rd2, %SPL, 0;
	mov.u32 	%r32, %tid.x;
	mov.u32 	%r33, %ctaid.x;
	mov.u32 	%r34, %ntid.x;
	mad.lo.s32 	%r1, %r33, %r34, %r32;
	setp.ge.s32 	%p1, %r1, %r31;
	@%p1 bra 	$L__BB0_20;
	cvta.to.global.u64 	%rd17, %rd13;
	mul.wide.s32 	%rd18, %r1, 4;
	add.s64 	%rd19, %rd17, %rd18;
	ld.global.f32 	%f73, [%rd19];
	mov.b32 	%r83, 0;
	mov.u64 	%rd30, __cudart_i2opi_f;
$L__BB0_2:
	mul.f32 	%f13, %f73, 0f3F22F983;
	cvt.rni.s32.f32 	%r91, %f13;
	cvt.rn.f32.s32 	%f14, %r91;
	fma.rn.f32 	%f15, %f14, 0fBFC90FDA, %f73;
	fma.rn.f32 	%f16, %f14, 0fB3A22168, %f15;
	fma.rn.f32 	%f75, %f14, 0fA7C234C5, %f16;
	abs.f32 	%f4, %f73;
	setp.ltu.f32 	%p2, %f4, 0f47CE4780;
	mov.u32 	%r87, %r91;
	mov.f32 	%f74, %f75;
	@%p2 bra 	$L__BB0_10;
	setp.neu.f32 	%p3, %f4, 0f7F800000;
	@%p3 bra 	$L__BB0_5;
	mov.f32 	%f19, 0f00000000;
	mul.rn.f32 	%f74, %f73, %f19;
	mov.b32 	%r87, 0;
	bra.uni 	$L__BB0_10;
$L__BB0_5:
	mov.b32 	%r4, %f73;
	shl.b32 	%r37, %r4, 8;
	or.b32  	%r5, %r37, -2147483648;
	mov.b64 	%rd44, 0;
	mov.b32 	%r84, 0;
	mov.u64 	%rd42, %rd30;
	mov.u64 	%rd43, %rd2;
$L__BB0_6:
	.pragma "nounroll";
	ld.global.nc.u32 	%r38, [%rd42];
	mad.wide.u32 	%rd22, %r38, %r5, %rd44;
	shr.u64 	%rd44, %rd22, 32;
	st.local.u32 	[%rd43], %rd22;
	add.s32 	%r84, %r84, 1;
	add.s64 	%rd43, %rd43, 4;
	add.s64 	%rd42, %rd42, 4;
	setp.ne.s32 	%p4, %r84, 6;
	@%p4 bra 	$L__BB0_6;
	shr.u32 	%r39, %r4, 23;
	st.local.u32 	[%rd2+24], %rd44;
	and.b32  	%r8, %r39, 31;
	and.b32  	%r40, %r39, 224;
	add.s32 	%r41, %r40, -128;
	shr.u32 	%r42, %r41, 5;
	mul.wide.u32 	%rd23, %r42, 4;
	sub.s64 	%rd9, %rd2, %rd23;
	ld.local.u32 	%r85, [%rd9+24];
	ld.local.u32 	%r86, [%rd9+20];
	setp.eq.s32 	%p5, %r8, 0;
	@%p5 bra 	$L__BB0_9;
	shf.l.wrap.b32 	%r85, %r86, %r85, %r8;
	ld.local.u32 	%r43, [%rd9+16];
	shf.l.wrap.b32 	%r86, %r43, %r86, %r8;
$L__BB0_9:
	shr.u32 	%r44, %r85, 30;
	shf.l.wrap.b32 	%r45, %r86, %r85, 2;
	shl.b32 	%r46, %r86, 2;
	shr.u32 	%r47, %r45, 31;
	add.s32 	%r48, %r47, %r44;
	neg.s32 	%r49, %r48;
	setp.lt.s32 	%p6, %r4, 0;
	selp.b32 	%r87, %r49, %r48, %p6;
	xor.b32  	%r50, %r45, %r4;
	shr.s32 	%r51, %r45, 31;
	xor.b32  	%r52, %r51, %r45;
	xor.b32  	%r53, %r51, %r46;
	cvt.u64.u32 	%rd24, %r52;
	shl.b64 	%rd25, %rd24, 32;
	cvt.u64.u32 	%rd26, %r53;
	or.b64  	%rd27, %rd25, %rd26;
	cvt.rn.f64.s64 	%fd1, %rd27;
	mul.f64 	%fd2, %fd1, 0d3BF921FB54442D19;
	cvt.rn.f32.f64 	%f17, %fd2;
	neg.f32 	%f18, %f17;
	setp.lt.s32 	%p7, %r50, 0;
	selp.f32 	%f74, %f18, %f17, %p7;
$L__BB0_10:
	setp.ltu.f32 	%p8, %f4, 0f47CE4780;
	mul.rn.f32 	%f20, %f74, %f74;
	and.b32  	%r55, %r87, 1;
	setp.eq.b32 	%p9, %r55, 1;
	selp.f32 	%f21, 0f3F800000, %f74, %p9;
	fma.rn.f32 	%f22, %f20, %f21, 0f00000000;
	fma.rn.f32 	%f23, %f20, 0f37CBAC00, 0fBAB607ED;
	selp.f32 	%f24, %f23, 0fB94D4153, %p9;
	selp.f32 	%f25, 0f3D2AAABB, 0f3C0885E4, %p9;
	fma.rn.f32 	%f26, %f24, %f20, %f25;
	selp.f32 	%f27, 0fBEFFFFFF, 0fBE2AAAA8, %p9;
	fma.rn.f32 	%f28, %f26, %f20, %f27;
	fma.rn.f32 	%f29, %f28, %f22, %f21;
	and.b32  	%r56, %r87, 2;
	setp.eq.s32 	%p10, %r56, 0;
	mov.f32 	%f30, 0f00000000;
	sub.f32 	%f31, %f30, %f29;
	selp.f32 	%f8, %f29, %f31, %p10;
	@%p8 bra 	$L__BB0_18;
	setp.neu.f32 	%p11, %f4, 0f7F800000;
	@%p11 bra 	$L__BB0_13;
	mov.f32 	%f34, 0f00000000;
	mul.rn.f32 	%f75, %f73, %f34;
	mov.b32 	%r91, 0;
	bra.uni 	$L__BB0_18;
$L__BB0_13:
	mov.b32 	%r17, %f73;
	shl.b32 	%r58, %r17, 8;
	or.b32  	%r18, %r58, -2147483648;
	mov.b64 	%rd45, 0;
	mov.b32 	%r88, 0;
$L__BB0_14:
	.pragma "nounroll";
	mul.wide.u32 	%rd29, %r88, 4;
	add.s64 	%rd31, %rd30, %rd29;
	ld.global.nc.u32 	%r59, [%rd31];
	mad.wide.u32 	%rd32, %r59, %r18, %rd45;
	shr.u64 	%rd45, %rd32, 32;
	add.s64 	%rd33, %rd1, %rd29;
	st.local.u32 	[%rd33], %rd32;
	add.s32 	%r88, %r88, 1;
	setp.ne.s32 	%p12, %r88, 6;
	@%p12 bra 	$L__BB0_14;
	shr.u32 	%r60, %r17, 23;
	st.local.u32 	[%rd1+24], %rd45;
	and.b32  	%r21, %r60, 31;
	and.b32  	%r61, %r60, 224;
	add.s32 	%r62, %r61, -128;
	shr.u32 	%r63, %r62, 5;
	mul.wide.u32 	%rd34, %r63, 4;
	sub.s64 	%rd12, %rd1, %rd34;
	ld.local.u32 	%r89, [%rd12+24];
	ld.local.u32 	%r90, [%rd12+20];
	setp.eq.s32 	%p13, %r21, 0;
	@%p13 bra 	$L__BB0_17;
	shf.l.wrap.b32 	%r89, %r90, %r89, %r21;
	ld.local.u32 	%r64, [%rd12+16];
	shf.l.wrap.b32 	%r90, %r64, %r90, %r21;
$L__BB0_17:
	shr.u32 	%r65, %r89, 30;
	shf.l.wrap.b32 	%r66, %r90, %r89, 2;
	shl.b32 	%r67, %r90, 2;
	shr.u32 	%r68, %r66, 31;
	add.s32 	%r69, %r68, %r65;
	neg.s32 	%r70, %r69;
	setp.lt.s32 	%p14, %r17, 0;
	selp.b32 	%r91, %r70, %r69, %p14;
	xor.b32  	%r71, %r66, %r17;
	shr.s32 	%r72, %r66, 31;
	xor.b32  	%r73, %r72, %r66;
	xor.b32  	%r74, %r72, %r67;
	cvt.u64.u32 	%rd35, %r73;
	shl.b64 	%rd36, %rd35, 32;
	cvt.u64.u32 	%rd37, %r74;
	or.b64  	%rd38, %rd36, %rd37;
	cvt.rn.f64.s64 	%fd3, %rd38;
	mul.f64 	%fd4, %fd3, 0d3BF921FB54442D19;
	cvt.rn.f32.f64 	%f32, %fd4;
	neg.f32 	%f33, %f32;
	setp.lt.s32 	%p15, %r71, 0;
	selp.f32 	%f75, %f33, %f32, %p15;
$L__BB0_18:
	add.s32 	%r76, %r91, 1;
	mul.rn.f32 	%f35, %f75, %f75;
	and.b32  	%r77, %r91, 1;
	setp.eq.b32 	%p16, %r77, 1;
	selp.f32 	%f36, %f75, 0f3F800000, %p16;
	fma.rn.f32 	%f37, %f35, %f36, 0f00000000;
	fma.rn.f32 	%f38, %f35, 0f37CBAC00, 0fBAB607ED;
	selp.f32 	%f39, 0fB94D4153, %f38, %p16;
	selp.f32 	%f40, 0f3C0885E4, 0f3D2AAABB, %p16;
	fma.rn.f32 	%f41, %f39, %f35, %f40;
	selp.f32 	%f42, 0fBE2AAAA8, 0fBEFFFFFF, %p16;
	fma.rn.f32 	%f43, %f41, %f35, %f42;
	fma.rn.f32 	%f44, %f43, %f37, %f36;
	and.b32  	%r78, %r76, 2;
	setp.eq.s32 	%p17, %r78, 0;
	mov.f32 	%f45, 0f00000000;
	sub.f32 	%f46, %f45, %f44;
	selp.f32 	%f47, %f44, %f46, %p17;
	add.f32 	%f48, %f8, %f47;
	abs.f32 	%f49, %f48;
	add.f32 	%f50, %f49, 0f3F800000;
	sqrt.rn.f32 	%f51, %f50;
	add.f32 	%f52, %f51, 0f3F800000;
	setp.lt.f32 	%p18, %f52, 0f00800000;
	mul.f32 	%f53, %f52, 0f4B000000;
	selp.f32 	%f54, %f53, %f52, %p18;
	selp.f32 	%f55, 0fC1B80000, 0f00000000, %p18;
	mov.b32 	%r79, %f54;
	add.s32 	%r80, %r79, -1059760811;
	and.b32  	%r81, %r80, -8388608;
	sub.s32 	%r82, %r79, %r81;
	mov.b32 	%f56, %r82;
	cvt.rn.f32.s32 	%f57, %r81;
	fma.rn.f32 	%f58, %f57, 0f34000000, %f55;
	add.f32 	%f59, %f56, 0fBF800000;
	fma.rn.f32 	%f60, %f59, 0fBE055027, 0f3E1039F6;
	fma.rn.f32 	%f61, %f60, %f59, 0fBDF8CDCC;
	fma.rn.f32 	%f62, %f61, %f59, 0f3E0F2955;
	fma.rn.f32 	%f63, %f62, %f59, 0fBE2AD8B9;
	fma.rn.f32 	%f64, %f63, %f59, 0f3E4CED0B;
	fma.rn.f32 	%f65, %f64, %f59, 0fBE7FFF22;
	fma.rn.f32 	%f66, %f65, %f59, 0f3EAAAA78;
	fma.rn.f32 	%f67, %f66, %f59, 0fBF000000;
	mul.f32 	%f68, %f59, %f67;
	fma.rn.f32 	%f69, %f68, %f59, %f59;
	fma.rn.f32 	%f70, %f58, 0f3F317218, %f69;
	setp.gt.u32 	%p19, %r79, 2139095039;
	fma.rn.f32 	%f71, %f54, 0f7F800000, 0f7F800000;
	selp.f32 	%f72, %f71, %f70, %p19;
	setp.eq.f32 	%p20, %f54, 0f00000000;
	selp.f32 	%f73, 0fFF800000, %f72, %p20;
	add.s32 	%r83, %r83, 1;
	setp.ne.s32 	%p21, %r83, 100;
	@%p21 bra 	$L__BB0_2;
	cvta.to.global.u64 	%rd39, %rd14;
	add.s64 	%rd41, %rd39, %rd18;
	st.global.f32 	[%rd41], %f73;
$L__BB0_20:
	ret;

}
	// .globl	_Z13stage1_kernelPfS_i
.visible .entry _Z13stage1_kernelPfS_i(
	.param .u64 .ptr .align 1 _Z13stage1_kernelPfS_i_param_0,
	.param .u64 .ptr .align 1 _Z13stage1_kernelPfS_i_param_1,
	.param .u32 _Z13stage1_kernelPfS_i_param_2
)
{
	.reg .pred 	%p<2>;
	.reg .b32 	%r<6>;
	.reg .b32 	%f<4>;
	.reg .b64 	%rd<8>;

	ld.param.u64 	%rd1, [_Z13stage1_kernelPfS_i_param_0];
	ld.param.u64 	%rd2, [_Z13stage1_kernelPfS_i_param_1];
	ld.param.u32 	%r2, [_Z13stage1_kernelPfS_i_param_2];
	mov.u32 	%r3, %tid.x;
	mov.u32 	%r4, %ctaid.x;
	mov.u32 	%r5, %ntid.x;
	mad.lo.s32 	%r1, %r4, %r5, %r3;
	setp.ge.s32 	%p1, %r1, %r2;
	@%p1 bra 	$L__BB1_2;
	cvta.to.global.u64 	%rd3, %rd1;
	cvta.to.global.u64 	%rd4, %rd2;
	mul.wide.s32 	%rd5, %r1, 4;
	add.s64 	%rd6, %rd3, %rd5;
	ld.global.f32 	%f1, [%rd6];
	abs.f32 	%f2, %f1;
	sqrt.rn.f32 	%f3, %f2;
	add.s64 	%rd7, %rd4, %rd5;
	st.global.f32 	[%rd7], %f3;
$L__BB1_2:
	ret;

}
	// .globl	_Z13stage2_kernelPfS_i
.visible .entry _Z13stage2_kernelPfS_i(
	.param .u64 .ptr .align 1 _Z13stage2_kernelPfS_i_param_0,
	.param .u64 .ptr .align 1 _Z13stage2_kernelPfS_i_param_1,
	.param .u32 _Z13stage2_kernelPfS_i_param_2
)
{
	.local .align 4 .b8 	__local_depot2[28];
	.reg .b64 	%SP;
	.reg .b64 	%SPL;
	.reg .pred 	%p<18>;
	.reg .b32 	%r<84>;
	.reg .b32 	%f<49>;
	.reg .b64 	%rd<47>;
	.reg .b64 	%fd<5>;

	mov.u64 	%SPL, __local_depot2;
	ld.param.u64 	%rd16, [_Z13stage2_kernelPfS_i_param_0];
	ld.param.u64 	%rd17, [_Z13stage2_kernelPfS_i_param_1];
	ld.param.u32 	%r29, [_Z13stage2_kernelPfS_i_param_2];
	add.u64 	%rd1, %SPL, 0;
	mov.u32 	%r30, %tid.x;
	mov.u32 	%r31, %ctaid.x;
	mov.u32 	%r32, %ntid.x;
	mad.lo.s32 	%r1, %r31, %r32, %r30;
	setp.ge.s32 	%p1, %r1, %r29;
	@%p1 bra 	$L__BB2_18;
	cvta.to.global.u64 	%rd19, %rd16;
	mul.wide.s32 	%rd20, %r1, 4;
	add.s64 	%rd21, %rd19, %rd20;
	ld.global.f32 	%f1, [%rd21];
	mul.f32 	%f11, %f1, 0f3F22F983;
	cvt.rni.s32.f32 	%r83, %f11;
	cvt.rn.f32.s32 	%f12, %r83;
	fma.rn.f32 	%f13, %f12, 0fBFC90FDA, %f1;
	fma.rn.f32 	%f14, %f12, 0fB3A22168, %f13;
	fma.rn.f32 	%f48, %f12, 0fA7C234C5, %f14;
	abs.f32 	%f3, %f1;
	setp.ltu.f32 	%p2, %f3, 0f47CE4780;
	mov.u32 	%r79, %r83;
	mov.f32 	%f47, %f48;
	@%p2 bra 	$L__BB2_9;
	setp.neu.f32 	%p3, %f3, 0f7F800000;
	@%p3 bra 	$L__BB2_4;
	mov.f32 	%f17, 0f00000000;
	mul.rn.f32 	%f47, %f1, %f17;
	mov.b32 	%r79, 0;
	bra.uni 	$L__BB2_9;
$L__BB2_4:
	mov.b32 	%r3, %f1;
	shl.b32 	%r34, %r3, 8;
	or.b32  	%r4, %r34, -2147483648;
	mov.b64 	%rd43, 0;
	mov.b32 	%r76, 0;
	mov.u64 	%rd41, __cudart_i2opi_f;
	mov.u64 	%rd42, %rd1;
$L__BB2_5:
	.pragma "nounroll";
	ld.global.nc.u32 	%r35, [%rd41];
	mad.wide.u32 	%rd24, %r35, %r4, %rd43;
	shr.u64 	%rd43, %rd24, 32;
	st.local.u32 	[%rd42], %rd24;
	add.s32 	%r76, %r76, 1;
	add.s64 	%rd42, %rd42, 4;
	add.s64 	%rd41, %rd41, 4;
	setp.ne.s32 	%p4, %r76, 6;
	@%p4 bra 	$L__BB2_5;
	shr.u32 	%r36, %r3, 23;
	st.local.u32 	[%rd1+24], %rd43;
	and.b32  	%r7, %r36, 31;
	and.b32  	%r37, %r36, 224;
	add.s32 	%r38, %r37, -128;
	shr.u32 	%r39, %r38, 5;
	mul.wide.u32 	%rd25, %r39, 4;
	sub.s64 	%rd8, %rd1, %rd25;
	ld.local.u32 	%r77, [%rd8+24];
	ld.local.u32 	%r78, [%rd8+20];
	setp.eq.s32 	%p5, %r7, 0;
	@%p5 bra 	$L__BB2_8;
	shf.l.wrap.b32 	%r77, %r78, %r77, %r7;
	ld.local.u32 	%r40, [%rd8+16];
	shf.l.wrap.b32 	%r78, %r40, %r78, %r7;
$L__BB2_8:
	shr.u32 	%r41, %r77, 30;
	shf.l.wrap.b32 	%r42, %r78, %r77, 2;
	shl.b32 	%r43, %r78, 2;
	shr.u32 	%r44, %r42, 31;
	add.s32 	%r45, %r44, %r41;
	neg.s32 	%r46, %r45;
	setp.lt.s32 	%p6, %r3, 0;
	selp.b32 	%r79, %r46, %r45, %p6;
	xor.b32  	%r47, %r42, %r3;
	shr.s32 	%r48, %r42, 31;
	xor.b32  	%r49, %r48, %r42;
	xor.b32  	%r50, %r48, %r43;
	cvt.u64.u32 	%rd26, %r49;
	shl.b64 	%rd27, %rd26, 32;
	cvt.u64.u32 	%rd28, %r50;
	or.b64  	%rd29, %rd27, %rd28;
	cvt.rn.f64.s64 	%fd1, %rd29;
	mul.f64 	%fd2, %fd1, 0d3BF921FB54442D19;
	cvt.rn.f32.f64 	%f15, %fd2;
	neg.f32 	%f16, %f15;
	setp.lt.s32 	%p7, %r47, 0;
	selp.f32 	%f47, %f16, %f15, %p7;
$L__BB2_9:
	setp.ltu.f32 	%p8, %f3, 0f47CE4780;
	mul.rn.f32 	%f18, %f47, %f47;
	and.b32  	%r52, %r79, 1;
	setp.eq.b32 	%p9, %r52, 1;
	selp.f32 	%f19, 0f3F800000, %f47, %p9;
	fma.rn.f32 	%f20, %f18, %f19, 0f00000000;
	fma.rn.f32 	%f21, %f18, 0f37CBAC00, 0fBAB607ED;
	selp.f32 	%f22, %f21, 0fB94D4153, %p9;
	selp.f32 	%f23, 0f3D2AAABB, 0f3C0885E4, %p9;
	fma.rn.f32 	%f24, %f22, %f18, %f23;
	selp.f32 	%f25, 0fBEFFFFFF, 0fBE2AAAA8, %p9;
	fma.rn.f32 	%f26, %f24, %f18, %f25;
	fma.rn.f32 	%f27, %f26, %f20, %f19;
	and.b32  	%r53, %r79, 2;
	setp.eq.s32 	%p10, %r53, 0;
	mov.f32 	%f28, 0f00000000;
	sub.f32 	%f29, %f28, %f27;
	selp.f32 	%f7, %f27, %f29, %p10;
	@%p8 bra 	$L__BB2_17;
	setp.neu.f32 	%p11, %f3, 0f7F800000;
	@%p11 bra 	$L__BB2_12;
	mov.f32 	%f32, 0f00000000;
	mul.rn.f32 	%f48, %f1, %f32;
	mov.b32 	%r83, 0;
	bra.uni 	$L__BB2_17;
$L__BB2_12:
	mov.b32 	%r16, %f1;
	shl.b32 	%r55, %r16, 8;
	or.b32  	%r17, %r55, -2147483648;
	mov.b64 	%rd46, 0;
	mov.b32 	%r80, 0;
	mov.u64 	%rd44, __cudart_i2opi_f;
	mov.u64 	%rd45, %rd1;
$L__BB2_13:
	.pragma "nounroll";
	ld.global.nc.u32 	%r56, [%rd44];
	mad.wide.u32 	%rd32, %r56, %r17, %rd46;
	shr.u64 	%rd46, %rd32, 32;
	st.local.u32 	[%rd45], %rd32;
	add.s32 	%r80, %r80, 1;
	add.s64 	%rd45, %rd45, 4;
	add.s64 	%rd44, %rd44, 4;
	setp.ne.s32 	%p12, %r80, 6;
	@%p12 bra 	$L__BB2_13;
	shr.u32 	%r57, %r16, 23;
	st.local.u32 	[%rd1+24], %rd46;
	and.b32  	%r20, %r57, 31;
	and.b32  	%r58, %r57, 224;
	add.s32 	%r59, %r58, -128;
	shr.u32 	%r60, %r59, 5;
	mul.wide.u32 	%rd33, %r60, 4;
	sub.s64 	%rd15, %rd1, %rd33;
	ld.local.u32 	%r81, [%rd15+24];
	ld.local.u32 	%r82, [%rd15+20];
	setp.eq.s32 	%p13, %r20, 0;
	@%p13 bra 	$L__BB2_16;
	shf.l.wrap.b32 	%r81, %r82, %r81, %r20;
	ld.local.u32 	%r61, [%rd15+16];
	shf.l.wrap.b32 	%r82, %r61, %r82, %r20;
$L__BB2_16:
	shr.u32 	%r62, %r81, 30;
	shf.l.wrap.b32 	%r63, %r82, %r81, 2;
	shl.b32 	%r64, %r82, 2;
	shr.u32 	%r65, %r63, 31;
	add.s32 	%r66, %r65, %r62;
	neg.s32 	%r67, %r66;
	setp.lt.s32 	%p14, %r16, 0;
	selp.b32 	%r83, %r67, %r66, %p14;
	xor.b32  	%r68, %r63, %r16;
	shr.s32 	%r69, %r63, 31;
	xor.b32  	%r70, %r69, %r63;
	xor.b32  	%r71, %r69, %r64;
	cvt.u64.u32 	%rd34, %r70;
	shl.b64 	%rd35, %rd34, 32;
	cvt.u64.u32 	%rd36, %r71;
	or.b64  	%rd37, %rd35, %rd36;
	cvt.rn.f64.s64 	%fd3, %rd37;
	mul.f64 	%fd4, %fd3, 0d3BF921FB54442D19;
	cvt.rn.f32.f64 	%f30, %fd4;
	neg.f32 	%f31, %f30;
	setp.lt.s32 	%p15, %r68, 0;
	selp.f32 	%f48, %f31, %f30, %p15;
$L__BB2_17:
	add.s32 	%r73, %r83, 1;
	mul.rn.f32 	%f33, %f48, %f48;
	and.b32  	%r74, %r83, 1;
	setp.eq.b32 	%p16, %r74, 1;
	selp.f32 	%f34, %f48, 0f3F800000, %p16;
	fma.rn.f32 	%f35, %f33, %f34, 0f00000000;
	fma.rn.f32 	%f36, %f33, 0f37CBAC00, 0fBAB607ED;
	selp.f32 	%f37, 0fB94D4153, %f36, %p16;
	selp.f32 	%f38, 0f3C0885E4, 0f3D2AAABB, %p16;
	fma.rn.f32 	%f39, %f37, %f33, %f38;
	selp.f32 	%f40, 0fBE2AAAA8, 0fBEFFFFFF, %p16;
	fma.rn.f32 	%f41, %f39, %f33, %f40;
	fma.rn.f32 	%f42, %f41, %f35, %f34;
	and.b32  	%r75, %r73, 2;
	setp.eq.s32 	%p17, %r75, 0;
	mov.f32 	%f43, 0f00000000;
	sub.f32 	%f44, %f43, %f42;
	selp.f32 	%f45, %f42, %f44, %p17;
	add.f32 	%f46, %f7, %f45;
	cvta.to.global.u64 	%rd38, %rd17;
	add.s64 	%rd40, %rd38, %rd20;
	st.global.f32 	[%rd40], %f46;
$L__BB2_18:
	ret;

}
	// .globl	_Z20parallel_work_kerneli
.visible .entry _Z20parallel_work_kerneli(
	.param .u32 _Z20parallel_work_kerneli_param_0
)
{
	.local .align 8 .b8 	__local_depot3[8];
	.reg .b64 	%SP;
	.reg .b64 	%SPL;
	.reg .pred 	%p<2>;
	.reg .b32 	%r<9>;
	.reg .b64 	%rd<5>;

	mov.u64 	%SPL, __local_depot3;
	cvta.local.u64 	%SP, %SPL;
	ld.param.u32 	%r1, [_Z20parallel_work_kerneli_param_0];
	mov.u32 	%r2, %ntid.x;
	mov.u32 	%r3, %ctaid.x;
	mov.u32 	%r4, %tid.x;
	mul.lo.s32 	%r5, %r2, %r3;
	neg.s32 	%r6, %r5;
	setp.ne.s32 	%p1, %r4, %r6;
	@%p1 bra 	$L__BB3_2;
	add.u64 	%rd1, %SP, 0;
	add.u64 	%rd2, %SPL, 0;
	st.local.u32 	[%rd2], %r1;
	mov.u64 	%rd3, $str;
	cvta.global.u64 	%rd4, %rd3;
	{ // callseq 0, 0
	.param .b64 param0;
	st.param.b64 	[param0], %rd4;
	.param .b64 param1;
	st.param.b64 	[param1], %rd1;
	.param .b32 retval0;
	call.uni (retval0), 
	vprintf, 
	(
	param0, 
	param1
	);
	ld.param.b32 	%r7, [retval0];
	} // callseq 0
$L__BB3_2:
	ret;

}
	// .globl	_Z16join_work_kernelv
.visible .entry _Z16join_work_kernelv()
{
	.reg .pred 	%p<2>;
	.reg .b32 	%r<8>;
	.reg .b64 	%rd<3>;

	mov.u32 	%r1, %tid.x;
	mov.u32 	%r2, %ctaid.x;
	mov.u32 	%r3, %ntid.x;
	mul.lo.s32 	%r4, %r3, %r2;
	neg.s32 	%r5, %r4;
	setp.ne.s32 	%p1, %r1, %r5;
	@%p1 bra 	$L__BB4_2;
	mov.u64 	%rd1, $str$1;
	cvta.global.u64 	%rd2, %rd1;
	{ // callseq 1, 0
	.param .b64 param0;
	st.param.b64 	[param0], %rd2;
	.param .b64 param1;
	st.param.b64 	[param1], 0;
	.param .b32 retval0;
	call.uni (retval0), 
	vprintf, 
	(
	param0, 
	param1
	);
	ld.param.b32 	%r6, [retval0];
	} // callseq 1
$L__BB4_2:
	ret;

}
	// .globl	_Z21pipeline_stage_kernelii
.visible .entry _Z21pipeline_stage_kernelii(
	.param .u32 _Z21pipeline_stage_kernelii_param_0,
	.param .u32 _Z21pipeline_stage_kernelii_param_1
)
{
	.local .align 8 .b8 	__local_depot5[8];
	.reg .b64 	%SP;
	.reg .b64 	%SPL;
	.reg .pred 	%p<2>;
	.reg .b32 	%r<10>;
	.reg .b64 	%rd<5>;

	mov.u64 	%SPL, __local_depot5;
	cvta.local.u64 	%SP, %SPL;
	ld.param.u32 	%r1, [_Z21pipeline_stage_kernelii_param_0];
	ld.param.u32 	%r2, [_Z21pipeline_stage_kernelii_param_1];
	mov.u32 	%r3, %tid.x;
	mov.u32 	%r4, %ctaid.x;
	mov.u32 	%r5, %ntid.x;
	mul.lo.s32 	%r6, %r5, %r4;
	neg.s32 	%r7, %r6;
	setp.ne.s32 	%p1, %r3, %r7;
	@%p1 bra 	$L__BB5_2;
	add.u64 	%rd1, %SP, 0;
	add.u64 	%rd2, %SPL, 0;
	st.local.v2.u32 	[%rd2], {%r1, %r2};
	mov.u64 	%rd3, $str$2;
	cvta.global.u64 	%rd4, %rd3;
	{ // callseq 2, 0
	.param .b64 param0;
	st.param.b64 	[param0], %rd4;
	.param .b64 param1;
	st.param.b64 	[param1], %rd1;
	.param .b32 retval0;
	call.uni (retval0), 
	vprintf, 
	(
	param0, 
	param1
	);
	ld.param.b32 	%r8, [retval0];
	} // callseq 2
$L__BB5_2:
	ret;

}
	// .globl	_Z25initial_processing_kernelv
.visible .entry _Z25initial_processing_kernelv()
{
	.reg .pred 	%p<2>;
	.reg .b32 	%r<8>;
	.reg .b64 	%rd<3>;

	mov.u32 	%r1, %tid.x;
	mov.u32 	%r2, %ctaid.x;
	mov.u32 	%r3, %ntid.x;
	mul.lo.s32 	%r4, %r3, %r2;
	neg.s32 	%r5, %r4;
	setp.ne.s32 	%p1, %r1, %r5;
	@%p1 bra 	$L__BB6_2;
	mov.u64 	%rd1, $str$3;
	cvta.global.u64 	%rd2, %rd1;
	{ // callseq 3, 0
	.param .b64 param0;
	st.param.b64 	[param0], %rd2;
	.param .b64 param1;
	st.param.b64 	[param1], 0;
	.param .b32 retval0;
	call.uni (retval0), 
	vprintf, 
	(
	param0, 
	param1
	);
	ld.param.b32 	%r6, [retval0];
	} // callseq 3
$L__BB6_2:
	ret;

}
	// .globl	_Z26parallel_processing_kerneli
.visible .entry _Z26parallel_processing_kerneli(
	.param .u32 _Z26parallel_processing_kerneli_param_0
)
{
	.local .align 8 .b8 	__local_depot7[8];
	.reg .b64 	%SP;
	.reg .b64 	%SPL;
	.reg .pred 	%p<2>;
	.reg .b32 	%r<9>;
	.reg .b64 	%rd<5>;

	mov.u64 	%SPL, __local_depot7;
	cvta.local.u64 	%SP, %SPL;
	ld.param.u32 	%r1, [_Z26parallel_processing_kerneli_param_0];
	mov.u32 	%r2, %tid.x;
	mov.u32 	%r3, %ctaid.x;
	mov.u32 	%r4, %ntid.x;
	mul.lo.s32 	%r5, %r4, %r3;
	neg.s32 	%r6, %r5;
	setp.ne.s32 	%p1, %r2, %r6;
	@%p1 bra 	$L__BB7_2;
	add.u64 	%rd1, %SP, 0;
	add.u64 	%rd2, %SPL, 0;
	st.local.u32 	[%rd2], %r1;
	mov.u64 	%rd3, $str$4;
	cvta.global.u64 	%rd4, %rd3;
	{ // callseq 4, 0
	.param .b64 param0;
	st.param.b64 	[param0], %rd4;
	.param .b64 param1;
	st.param.b64 	[param1], %rd1;
	.param .b32 retval0;
	call.uni (retval0), 
	vprintf, 
	(
	param0, 
	param1
	);
	ld.param.b32 	%r7, [retval0];
	} // callseq 4
$L__BB7_2:
	ret;

}
	// .globl	_Z18aggregation_kernelv
.visible .entry _Z18aggregation_kernelv()
{
	.reg .pred 	%p<2>;
	.reg .b32 	%r<8>;
	.reg .b64 	%rd<3>;

	mov.u32 	%r1, %tid.x;
	mov.u32 	%r2, %ctaid.x;
	mov.u32 	%r3, %ntid.x;
	mul.lo.s32 	%r4, %r3, %r2;
	neg.s32 	%r5, %r4;
	setp.ne.s32 	%p1, %r1, %r5;
	@%p1 bra 	$L__BB8_2;
	mov.u64 	%rd1, $str$5;
	cvta.global.u64 	%rd2, %rd1;
	{ // callseq 5, 0
	.param .b64 param0;
	st.param.b64 	[param0], %rd2;
	.param .b64 param1;
	st.param.b64 	[param1], 0;
	.param .b32 retval0;
	call.uni (retval0), 
	vprintf, 
	(
	param0, 
	param1
	);
	ld.param.b32 	%r6, [retval0];
	} // callseq 5
$L__BB8_2:
	ret;

}


// ===== COMPILED SASS (sm_100) =====

	.target	sm_100

	.elftype	@"ET_EXEC"


//--------------------- .note.nv.tkinfo           --------------------------
	.section	.note.nv.tkinfo,"",@"SHT_NOTE"
	.sectionflags	@"SHF_NOTE_NV_TKINFO"
	.tkinfo
        /*0018*/ 	.word	0x00000002
        /*0030*/ 	.string	""
        /*0030*/ 	.string	"ptxas"
        /*0030*/ 	.string	"Cuda compilation tools, release 13.0, V13.0.88"
        /*0030*/ 	.string	"Build cuda_13.0.r13.0/compiler.36424714_0"
        /*0030*/ 	.string	"-arch sm_100 -m 64 "



//--------------------- .note.nv.cuinfo           --------------------------
	.section	.note.nv.cuinfo,"",@"SHT_NOTE"
	.sectionflags	@"SHF_NOTE_NV_CUINFO"
        /*0018*/ 	.short	0x0002
        /*001a*/ 	.short	0x0064
        /*001c*/ 	.short	0x0082
	.zero		2


//--------------------- .nv.info                  --------------------------
	.section	.nv.info,"",@"SHT_CUDA_INFO"
	.align	4


	//----- nvinfo : EIATTR_REGCOUNT
	.align		4
        /*0000*/ 	.byte	0x04, 0x2f
        /*0002*/ 	.short	(.L_8 - .L_7)
	.align		4
.L_7:
        /*0004*/ 	.word	index@(_Z25complex_processing_kernelPfS_i)
        /*0008*/ 	.word	0x00000016


	//----- nvinfo : EIATTR_FRAME_SIZE
	.align		4
.L_8:
        /*000c*/ 	.byte	0x04, 0x11
        /*000e*/ 	.short	(.L_10 - .L_9)
	.align		4
.L_9:
        /*0010*/ 	.word	index@($__internal_1_$__cuda_sm20_sqrt_rn_f32_slowpath)
        /*0014*/ 	.word	0x00000020


	//----- nvinfo : EIATTR_FRAME_SIZE
	.align		4
.L_10:
        /*0018*/ 	.byte	0x04, 0x11
        /*001a*/ 	.short	(.L_12 - .L_11)
	.align		4
.L_11:
        /*001c*/ 	.word	index@(_Z25complex_processing_kernelPfS_i)
        /*0020*/ 	.word	0x00000020


	//----- nvinfo : EIATTR_REGCOUNT
	.align		4
.L_12:
        /*0024*/ 	.byte	0x04, 0x2f
        /*0026*/ 	.short	(.L_14 - .L_13)
	.align		4
.L_13:
        /*0028*/ 	.word	index@(_Z13stage1_kernelPfS_i)
        /*002c*/ 	.word	0x0000000c


	//----- nvinfo : EIATTR_FRAME_SIZE
	.align		4
.L_14:
        /*0030*/ 	.byte	0x04, 0x11
        /*0032*/ 	.short	(.L_16 - .L_15)
	.align		4
.L_15:
        /*0034*/ 	.word	index@($__internal_0_$__cuda_sm20_sqrt_rn_f32_slowpath)
        /*0038*/ 	.word	0x00000000


	//----- nvinfo : EIATTR_FRAME_SIZE
	.align		4
.L_16:
        /*003c*/ 	.byte	0x04, 0x11
        /*003e*/ 	.short	(.L_18 - .L_17)
	.align		4
.L_17:
        /*0040*/ 	.word	index@(_Z13stage1_kernelPfS_i)
        /*0044*/ 	.word	0x00000000


	//----- nvinfo : EIATTR_REGCOUNT
	.align		4
.L_18:
        /*0048*/ 	.byte	0x04, 0x2f
        /*004a*/ 	.short	(.L_20 - .L_19)
	.align		4
.L_19:
        /*004c*/ 	.word	index@(_Z13stage2_kernelPfS_i)
        /*0050*/ 	.word	0x00000015


	//----- nvinfo : EIATTR_FRAME_SIZE
	.align		4
.L_20:
        /*0054*/ 	.byte	0x04, 0x11
        /*0056*/ 	.short	(.L_22 - .L_21)
	.align		4
.L_21:
        /*0058*/ 	.word	index@(_Z13stage2_kernelPfS_i)
        /*005c*/ 	.word	0x00000000


	//----- nvinfo : EIATTR_REGCOUNT
	.align		4
.L_22:
        /*0060*/ 	.byte	0x04, 0x2f
        /*0062*/ 	.short	(.L_24 - .L_23)
	.align		4
.L_23:
        /*0064*/ 	.word	index@(_Z20parallel_work_kerneli)
        /*0068*/ 	.word	0x00000018


	//----- nvinfo : EIATTR_FRAME_SIZE
	.align		4
.L_24:
        /*006c*/ 	.byte	0x04, 0x11
        /*006e*/ 	.short	(.L_26 - .L_25)
	.align		4
.L_25:
        /*0070*/ 	.word	index@(_Z20parallel_work_kerneli)
        /*0074*/ 	.word	0x00000008


	//----- nvinfo : EIATTR_REGCOUNT
	.align		4
.L_26:
        /*0078*/ 	.byte	0x04, 0x2f
        /*007a*/ 	.short	(.L_28 - .L_27)
	.align		4
.L_27:
        /*007c*/ 	.word	index@(_Z16join_work_kernelv)
        /*0080*/ 	.word	0x00000018


	//----- nvinfo : EIATTR_FRAME_SIZE
	.align		4
.L_28:
        /*0084*/ 	.byte	0x04, 0x11
        /*0086*/ 	.short	(.L_30 - .L_29)
	.align		4
.L_29:
        /*0088*/ 	.word	index@(_Z16join_work_kernelv)
        /*008c*/ 	.word	0x00000000


	//----- nvinfo : EIATTR_REGCOUNT
	.align		4
.L_30:
        /*0090*/ 	.byte	0x04, 0x2f
        /*0092*/ 	.short	(.L_32 - .L_31)
	.align		4
.L_31:
        /*0094*/ 	.word	index@(_Z21pipeline_stage_kernelii)
        /*0098*/ 	.word	0x00000018


	//----- nvinfo : EIATTR_FRAME_SIZE
	.align		4
.L_32:
        /*009c*/ 	.byte	0x04, 0x11
        /*009e*/ 	.short	(.L_34 - .L_33)
	.align		4
.L_33:
        /*00a0*/ 	.word	index@(_Z21pipeline_stage_kernelii)
        /*00a4*/ 	.word	0x00000008


	//----- nvinfo : EIATTR_REGCOUNT
	.align		4
.L_34:
        /*00a8*/ 	.byte	0x04, 0x2f
        /*00aa*/ 	.short	(.L_36 - .L_35)
	.align		4
.L_35:
        /*00ac*/ 	.word	index@(_Z25initial_processing_kernelv)
        /*00b0*/ 	.word	0x00000018


	//----- nvinfo : EIATTR_FRAME_SIZE
	.align		4
.L_36:
        /*00b4*/ 	.byte	0x04, 0x11
        /*00b6*/ 	.short	(.L_38 - .L_37)
	.align		4
.L_37:
        /*00b8*/ 	.word	index@(_Z25initial_processing_kernelv)
        /*00bc*/ 	.word	0x00000000


	//----- nvinfo : EIATTR_REGCOUNT
	.align		4
.L_38:
        /*00c0*/ 	.byte	0x04, 0x2f
        /*00c2*/ 	.short	(.L_40 - .L_39)
	.align		4
.L_39:
        /*00c4*/ 	.word	index@(_Z26parallel_processing_kerneli)
        /*00c8*/ 	.word	0x00000018


	//----- nvinfo : EIATTR_FRAME_SIZE
	.align		4
.L_40:
        /*00cc*/ 	.byte	0x04, 0x11
        /*00ce*/ 	.short	(.L_42 - .L_41)
	.align		4
.L_41:
        /*00d0*/ 	.word	index@(_Z26parallel_processing_kerneli)
        /*00d4*/ 	.word	0x00000008


	//----- nvinfo : EIATTR_REGCOUNT
	.align		4
.L_42:
        /*00d8*/ 	.byte	0x04, 0x2f
        /*00da*/ 	.short	(.L_44 - .L_43)
	.align		4
.L_43:
        /*00dc*/ 	.word	index@(_Z18aggregation_kernelv)
        /*00e0*/ 	.word	0x00000018


	//----- nvinfo : EIATTR_FRAME_SIZE
	.align		4
.L_44:
        /*00e4*/ 	.byte	0x04, 0x11
        /*00e6*/ 	.short	(.L_46 - .L_45)
	.align		4
.L_45:
        /*00e8*/ 	.word	index@(_Z18aggregation_kernelv)
        /*00ec*/ 	.word	0x00000000


	//----- nvinfo : EIATTR_MIN_STACK_SIZE
	.align		4
.L_46:
        /*00f0*/ 	.byte	0x04, 0x12
        /*00f2*/ 	.short	(.L_48 - .L_47)
	.align		4
.L_47:
        /*00f4*/ 	.word	index@(_Z18aggregation_kernelv)
        /*00f8*/ 	.word	0x00000000


	//----- nvinfo : EIATTR_MIN_STACK_SIZE
	.align		4
.L_48:
        /*00fc*/ 	.byte	0x04, 0x12
        /*00fe*/ 	.short	(.L_50 - .L_49)
	.align		4
.L_49:
        /*0100*/ 	.word	index@(_Z26parallel_processing_kerneli)
        /*0104*/ 	.word	0x00000008


	//----- nvinfo : EIATTR_MIN_STACK_SIZE
	.align		4
.L_50:
        /*0108*/ 	.byte	0x04, 0x12
        /*010a*/ 	.short	(.L_52 - .L_51)
	.align		4
.L_51:
        /*010c*/ 	.word	index@(_Z25initial_processing_kernelv)
        /*0110*/ 	.word	0x00000000


	//----- nvinfo : EIATTR_MIN_STACK_SIZE
	.align		4
.L_52:
        /*0114*/ 	.byte	0x04, 0x12
        /*0116*/ 	.short	(.L_54 - .L_53)
	.align		4
.L_53:
        /*0118*/ 	.word	index@(_Z21pipeline_stage_kernelii)
        /*011c*/ 	.word	0x00000008


	//----- nvinfo : EIATTR_MIN_STACK_SIZE
	.align		4
.L_54:
        /*0120*/ 	.byte	0x04, 0x12
        /*0122*/ 	.short	(.L_56 - .L_55)
	.align		4
.L_55:
        /*0124*/ 	.word	index@(_Z16join_work_kernelv)
        /*0128*/ 	.word	0x00000000


	//----- nvinfo : EIATTR_MIN_STACK_SIZE
	.align		4
.L_56:
        /*012c*/ 	.byte	0x04, 0x12
        /*012e*/ 	.short	(.L_58 - .L_57)
	.align		4
.L_57:
        /*0130*/ 	.word	index@(_Z20parallel_work_kerneli)
        /*0134*/ 	.word	0x00000008


	//----- nvinfo : EIATTR_MIN_STACK_SIZE
	.align		4
.L_58:
        /*0138*/ 	.byte	0x04, 0x12
        /*013a*/ 	.short	(.L_60 - .L_59)
	.align		4
.L_59:
        /*013c*/ 	.word	index@(_Z13stage2_kernelPfS_i)
        /*0140*/ 	.word	0x00000000


	//----- nvinfo : EIATTR_MIN_STACK_SIZE
	.align		4
.L_60:
        /*0144*/ 	.byte	0x04, 0x12
        /*0146*/ 	.short	(.L_62 - .L_61)
	.align		4
.L_61:
        /*0148*/ 	.word	index@(_Z13stage1_kernelPfS_i)
        /*014c*/ 	.word	0x00000000


	//----- nvinfo : EIATTR_MIN_STACK_SIZE
	.align		4
.L_62:
        /*0150*/ 	.byte	0x04, 0x12
        /*0152*/ 	.short	(.L_64 - .L_63)
	.align		4
.L_63:
        /*0154*/ 	.word	index@(_Z25complex_processing_kernelPfS_i)
        /*0158*/ 	.word	0x00000020
.L_64:


//--------------------- .nv.compat                --------------------------
	.section	.nv.compat,"",@"SHT_CUDA_COMPAT_INFO"
	.align	4
        /*0000*/ 	.byte	0x02, 0x09, 0x00, 0x00, 0x02, 0x02, 0x01, 0x00, 0x02, 0x05, 0x05, 0x00, 0x03, 0x07, 0x01, 0x01
        /*0010*/ 	.byte	0x02, 0x03, 0x00, 0x00, 0x02, 0x06, 0x01, 0x00, 0x04, 0x0b, 0x08, 0x00, 0x01, 0x00, 0x00, 0x00
        /*0020*/ 	.byte	0x00, 0x00, 0x00, 0x00


//--------------------- .nv.info._Z18aggregation_kernelv --------------------------
	.section	.nv.info._Z18aggregation_kernelv,"",@"SHT_CUDA_INFO"
	.sectionflags	@""
	.align	4


	//----- nvinfo : EIATTR_CUDA_API_VERSION
	.align		4
        /*0000*/ 	.byte	0x04, 0x37
        /*0002*/ 	.short	(.L_66 - .L_65)
.L_65:
        /*0004*/ 	.word	0x00000082


	//----- nvinfo : EIATTR_SPARSE_MMA_MASK
	.align		4
.L_66:
        /*0008*/ 	.byte	0x03, 0x50
        /*000a*/ 	.short	0x0000


	//----- nvinfo : EIATTR_MAXREG_COUNT
	.align		4
        /*000c*/ 	.byte	0x03, 0x1b
        /*000e*/ 	.short	0x00ff


	//----- nvinfo : EIATTR_EXTERNS
	.align		4
        /*0010*/ 	.byte	0x04, 0x0f
        /*0012*/ 	.short	(.L_68 - .L_67)


	//   ....[0]....
	.align		4
.L_67:
        /*0014*/ 	.word	index@(vprintf)


	//----- nvinfo : EIATTR_MERCURY_ISA_VERSION
	.align		4
.L_68:
        /*0018*/ 	.byte	0x03, 0x5f
        /*001a*/ 	.short	0x0101


	//----- nvinfo : EIATTR_VRC_CTA_INIT_COUNT
	.align		4
        /*001c*/ 	.byte	0x02, 0x4a
	.zero		1
	.zero		1


	//----- nvinfo : EIATTR_SYSCALL_OFFSETS
	.align		4
        /*0020*/ 	.byte	0x04, 0x46
        /*0022*/ 	.short	(.L_70 - .L_69)


	//   ....[0]....
.L_69:
        /*0024*/ 	.word	0x000000f0


	//----- nvinfo : EIATTR_EXIT_INSTR_OFFSETS
	.align		4
.L_70:
        /*0028*/ 	.byte	0x04, 0x1c
        /*002a*/ 	.short	(.L_72 - .L_71)


	//   ....[0]....
.L_71:
        /*002c*/ 	.word	0x00000070


	//   ....[1]....
        /*0030*/ 	.word	0x00000100


	//----- nvinfo : EIATTR_CRS_STACK_SIZE
	.align		4
.L_72:
        /*0034*/ 	.byte	0x04, 0x1e
        /*0036*/ 	.short	(.L_74 - .L_73)
.L_73:
        /*0038*/ 	.word	0x00000000


	//----- nvinfo : EIATTR_SW_WAR
	.align		4
.L_74:
        /*003c*/ 	.byte	0x04, 0x36
        /*003e*/ 	.short	(.L_76 - .L_75)
.L_75:
        /*0040*/ 	.word	0x00000008
.L_76:


//--------------------- .nv.info._Z26parallel_processing_kerneli --------------------------
	.section	.nv.info._Z26parallel_processing_kerneli,"",@"SHT_CUDA_INFO"
	.sectionflags	@""
	.align	4


	//----- nvinfo : EIATTR_CUDA_API_VERSION
	.align		4
        /*0000*/ 	.byte	0x04, 0x37
        /*0002*/ 	.short	(.L_78 - .L_77)
.L_77:
        /*0004*/ 	.word	0x00000082


	//----- nvinfo : EIATTR_KPARAM_INFO
	.align		4
.L_78:
        /*0008*/ 	.byte	0x04, 0x17
        /*000a*/ 	.short	(.L_80 - .L_79)
.L_79:
        /*000c*/ 	.word	0x00000000
        /*0010*/ 	.short	0x0000
        /*0012*/ 	.short	0x0000
        /*0014*/ 	.byte	0x00, 0xf0, 0x11, 0x00


	//----- nvinfo : EIATTR_SPARSE_MMA_MASK
	.align		4
.L_80:
        /*0018*/ 	.byte	0x03, 0x50
        /*001a*/ 	.short	0x0000


	//----- nvinfo : EIATTR_MAXREG_COUNT
	.align		4
        /*001c*/ 	.byte	0x03, 0x1b
        /*001e*/ 	.short	0x00ff


	//----- nvinfo : EIATTR_EXTERNS
	.align		4
        /*0020*/ 	.byte	0x04, 0x0f
        /*0022*/ 	.short	(.L_82 - .L_81)


	//   ....[0]....
	.align		4
.L_81:
        /*0024*/ 	.word	index@(vprintf)


	//----- nvinfo : EIATTR_MERCURY_ISA_VERSION
	.align		4
.L_82:
        /*0028*/ 	.byte	0x03, 0x5f
        /*002a*/ 	.short	0x0101


	//----- nvinfo : EIATTR_VRC_CTA_INIT_COUNT
	.align		4
        /*002c*/ 	.byte	0x02, 0x4a
	.zero		1
	.zero		1


	//----- nvinfo : EIATTR_SYSCALL_OFFSETS
	.align		4
        /*0030*/ 	.byte	0x04, 0x46
        /*0032*/ 	.short	(.L_84 - .L_83)


	//   ....[0]....
.L_83:
        /*0034*/ 	.word	0x00000150


	//----- nvinfo : EIATTR_EXIT_INSTR_OFFSETS
	.align		4
.L_84:
        /*0038*/ 	.byte	0x04, 0x1c
        /*003a*/ 	.short	(.L_86 - .L_85)


	//   ....[0]....
.L_85:
        /*003c*/ 	.word	0x000000c0


	//   ....[1]....
        /*0040*/ 	.word	0x00000160


	//----- nvinfo : EIATTR_CRS_STACK_SIZE
	.align		4
.L_86:
        /*0044*/ 	.byte	0x04, 0x1e
        /*0046*/ 	.short	(.L_88 - .L_87)
.L_87:
        /*0048*/ 	.word	0x00000000


	//----- nvinfo : EIATTR_CBANK_PARAM_SIZE
	.align		4
.L_88:
        /*004c*/ 	.byte	0x03, 0x19
        /*004e*/ 	.short	0x0004


	//----- nvinfo : EIATTR_PARAM_CBANK
	.align		4
        /*0050*/ 	.byte	0x04, 0x0a
        /*0052*/ 	.short	(.L_90 - .L_89)
	.align		4
.L_89:
        /*0054*/ 	.word	index@(.nv.constant0._Z26parallel_processing_kerneli)
        /*0058*/ 	.short	0x0380
        /*005a*/ 	.short	0x0004


	//----- nvinfo : EIATTR_SW_WAR
	.align		4
.L_90:
        /*005c*/ 	.byte	0x04, 0x36
        /*005e*/ 	.short	(.L_92 - .L_91)
.L_91:
        /*0060*/ 	.word	0x00000008
.L_92:


//--------------------- .nv.info._Z25initial_processing_kernelv --------------------------
	.section	.nv.info._Z25initial_processing_kernelv,"",@"SHT_CUDA_INFO"
	.sectionflags	@""
	.align	4


	//----- nvinfo : EIATTR_CUDA_API_VERSION
	.align		4
        /*0000*/ 	.byte	0x04, 0x37
        /*0002*/ 	.short	(.L_94 - .L_93)
.L_93:
        /*0004*/ 	.word	0x00000082


	//----- nvinfo : EIATTR_SPARSE_MMA_MASK
	.align		4
.L_94:
        /*0008*/ 	.byte	0x03, 0x50
        /*000a*/ 	.short	0x0000


	//----- nvinfo : EIATTR_MAXREG_COUNT
	.align		4
        /*000c*/ 	.byte	0x03, 0x1b
        /*000e*/ 	.short	0x00ff


	//----- nvinfo : EIATTR_EXTERNS
	.align		4
        /*0010*/ 	.byte	0x04, 0x0f
        /*0012*/ 	.short	(.L_96 - .L_95)


	//   ....[0]....
	.align		4
.L_95:
        /*0014*/ 	.word	index@(vprintf)


	//----- nvinfo : EIATTR_MERCURY_ISA_VERSION
	.align		4
.L_96:
        /*0018*/ 	.byte	0x03, 0x5f
        /*001a*/ 	.short	0x0101


	//----- nvinfo : EIATTR_VRC_CTA_INIT_COUNT
	.align		4
        /*001c*/ 	.byte	0x02, 0x4a
	.zero		1
	.zero		1


	//----- nvinfo : EIATTR_SYSCALL_OFFSETS
	.align		4
        /*0020*/ 	.byte	0x04, 0x46
        /*0022*/ 	.short	(.L_98 - .L_97)


	//   ....[0]....
.L_97:
        /*0024*/ 	.word	0x000000f0


	//----- nvinfo : EIATTR_EXIT_INSTR_OFFSETS
	.align		4
.L_98:
        /*0028*/ 	.byte	0x04, 0x1c
        /*002a*/ 	.short	(.L_100 - .L_99)


	//   ....[0]....
.L_99:
        /*002c*/ 	.word	0x00000070


	//   ....[1]....
        /*0030*/ 	.word	0x00000100


	//----- nvinfo : EIATTR_CRS_STACK_SIZE
	.align		4
.L_100:
        /*0034*/ 	.byte	0x04, 0x1e
        /*0036*/ 	.short	(.L_102 - .L_101)
.L_101:
        /*0038*/ 	.word	0x00000000


	//----- nvinfo : EIATTR_SW_WAR
	.align		4
.L_102:
        /*003c*/ 	.byte	0x04, 0x36
        /*003e*/ 	.short	(.L_104 - .L_103)
.L_103:
        /*0040*/ 	.word	0x00000008
.L_104:


//--------------------- .nv.info._Z21pipeline_stage_kernelii --------------------------
	.section	.nv.info._Z21pipeline_stage_kernelii,"",@"SHT_CUDA_INFO"
	.sectionflags	@""
	.align	4


	//----- nvinfo : EIATTR_CUDA_API_VERSION
	.align		4
        /*0000*/ 	.byte	0x04, 0x37
        /*0002*/ 	.short	(.L_106 - .L_105)
.L_105:
        /*0004*/ 	.word	0x00000082


	//----- nvinfo : EIATTR_KPARAM_INFO
	.align		4
.L_106:
        /*0008*/ 	.byte	0x04, 0x17
        /*000a*/ 	.short	(.L_108 - .L_107)
.L_107:
        /*000c*/ 	.word	0x00000000
        /*0010*/ 	.short	0x0001
        /*0012*/ 	.short	0x0004
        /*0014*/ 	.byte	0x00, 0xf0, 0x11, 0x00


	//----- nvinfo : EIATTR_KPARAM_INFO
	.align		4
.L_108:
        /*0018*/ 	.byte	0x04, 0x17
        /*001a*/ 	.short	(.L_110 - .L_109)
.L_109:
        /*001c*/ 	.word	0x00000000
        /*0020*/ 	.short	0x0000
        /*0022*/ 	.short	0x0000
        /*0024*/ 	.byte	0x00, 0xf0, 0x11, 0x00


	//----- nvinfo : EIATTR_SPARSE_MMA_MASK
	.align		4
.L_110:
        /*0028*/ 	.byte	0x03, 0x50
        /*002a*/ 	.short	0x0000


	//----- nvinfo : EIATTR_MAXREG_COUNT
	.align		4
        /*002c*/ 	.byte	0x03, 0x1b
        /*002e*/ 	.short	0x00ff


	//----- nvinfo : EIATTR_EXTERNS
	.align		4
        /*0030*/ 	.byte	0x04, 0x0f
        /*0032*/ 	.short	(.L_112 - .L_111)


	//   ....[0]....
	.align		4
.L_111:
        /*0034*/ 	.word	index@(vprintf)


	//----- nvinfo : EIATTR_MERCURY_ISA_VERSION
	.align		4
.L_112:
        /*0038*/ 	.byte	0x03, 0x5f
        /*003a*/ 	.short	0x0101


	//----- nvinfo : EIATTR_VRC_CTA_INIT_COUNT
	.align		4
        /*003c*/ 	.byte	0x02, 0x4a
	.zero		1
	.zero		1


	//----- nvinfo : EIATTR_SYSCALL_OFFSETS
	.align		4
        /*0040*/ 	.byte	0x04, 0x46
        /*0042*/ 	.short	(.L_114 - .L_113)


	//   ....[0]....
.L_113:
        /*0044*/ 	.word	0x00000150


	//----- nvinfo : EIATTR_EXIT_INSTR_OFFSETS
	.align		4
.L_114:
        /*0048*/ 	.byte	0x04, 0x1c
        /*004a*/ 	.short	(.L_116 - .L_115)


	//   ....[0]....
.L_115:
        /*004c*/ 	.word	0x000000c0


	//   ....[1]....
        /*0050*/ 	.word	0x00000160


	//----- nvinfo : EIATTR_CRS_STACK_SIZE
	.align		4
.L_116:
        /*0054*/ 	.byte	0x04, 0x1e
        /*0056*/ 	.short	(.L_118 - .L_117)
.L_117:
        /*0058*/ 	.word	0x00000000


	//----- nvinfo : EIATTR_CBANK_PARAM_SIZE
	.align		4
.L_118:
        /*005c*/ 	.byte	0x03, 0x19
        /*005e*/ 	.short	0x0008


	//----- nvinfo : EIATTR_PARAM_CBANK
	.align		4
        /*0060*/ 	.byte	0x04, 0x0a
        /*0062*/ 	.short	(.L_120 - .L_119)
	.align		4
.L_119:
        /*0064*/ 	.word	index@(.nv.constant0._Z21pipeline_stage_kernelii)
        /*0068*/ 	.short	0x0380
        /*006a*/ 	.short	0x0008


	//----- nvinfo : EIATTR_SW_WAR
	.align		4
.L_120:
        /*006c*/ 	.byte	0x04, 0x36
        /*006e*/ 	.short	(.L_122 - .L_121)
.L_121:
        /*0070*/ 	.word	0x00000008
.L_122:


//--------------------- .nv.info._Z16join_work_kernelv --------------------------
	.section	.nv.info._Z16join_work_kernelv,"",@"SHT_CUDA_INFO"
	.sectionflags	@""
	.align	4


	//----- nvinfo : EIATTR_CUDA_API_VERSION
	.align		4
        /*0000*/ 	.byte	0x04, 0x37
        /*0002*/ 	.short	(.L_124 - .L_123)
.L_123:
        /*0004*/ 	.word	0x00000082


	//----- nvinfo : EIATTR_SPARSE_MMA_MASK
	.align		4
.L_124:
        /*0008*/ 	.byte	0x03, 0x50
        /*000a*/ 	.short	0x0000


	//----- nvinfo : EIATTR_MAXREG_COUNT
	.align		4
        /*000c*/ 	.byte	0x03, 0x1b
        /*000e*/ 	.short	0x00ff


	//----- nvinfo : EIATTR_EXTERNS
	.align		4
        /*0010*/ 	.byte	0x04, 0x0f
        /*0012*/ 	.short	(.L_126 - .L_125)


	//   ....[0]....
	.align		4
.L_125:
        /*0014*/ 	.word	index@(vprintf)


	//----- nvinfo : EIATTR_MERCURY_ISA_VERSION
	.align		4
.L_126:
        /*0018*/ 	.byte	0x03, 0x5f
        /*001a*/ 	.short	0x0101


	//----- nvinfo : EIATTR_VRC_CTA_INIT_COUNT
	.align		4
        /*001c*/ 	.byte	0x02, 0x4a
	.zero		1
	.zero		1


	//----- nvinfo : EIATTR_SYSCALL_OFFSETS
	.align		4
        /*0020*/ 	.byte	0x04, 0x46
        /*0022*/ 	.short	(.L_128 - .L_127)


	//   ....[0]....
.L_127:
        /*0024*/ 	.word	0x000000f0


	//----- nvinfo : EIATTR_EXIT_INSTR_OFFSETS
	.align		4
.L_128:
        /*0028*/ 	.byte	0x04, 0x1c
        /*002a*/ 	.short	(.L_130 - .L_129)


	//   ....[0]....
.L_129:
        /*002c*/ 	.word	0x00000070


	//   ....[1]....
        /*0030*/ 	.word	0x00000100


	//----- nvinfo : EIATTR_CRS_STACK_SIZE
	.align		4
.L_130:
        /*0034*/ 	.byte	0x04, 0x1e
        /*0036*/ 	.short	(.L_132 - .L_131)
.L_131:
        /*0038*/ 	.word	0x00000000


	//----- nvinfo : EIATTR_SW_WAR
	.align		4
.L_132:
        /*003c*/ 	.byte	0x04, 0x36
        /*003e*/ 	.short	(.L_134 - .L_133)
.L_133:
        /*0040*/ 	.word	0x00000008
.L_134:


//--------------------- .nv.info._Z20parallel_work_kerneli --------------------------
	.section	.nv.info._Z20parallel_work_kerneli,"",@"SHT_CUDA_INFO"
	.sectionflags	@""
	.align	4


	//----- nvinfo : EIATTR_CUDA_API_VERSION
	.align		4
        /*0000*/ 	.byte	0x04, 0x37
        /*0002*/ 	.short	(.L_136 - .L_135)
.L_135:
        /*0004*/ 	.word	0x00000082


	//----- nvinfo : EIATTR_KPARAM_INFO
	.align		4
.L_136:
        /*0008*/ 	.byte	0x04, 0x17
        /*000a*/ 	.short	(.L_138 - .L_137)
.L_137:
        /*000c*/ 	.word	0x00000000
        /*0010*/ 	.short	0x0000
        /*0012*/ 	.short	0x0000
        /*0014*/ 	.byte	0x00, 0xf0, 0x11, 0x00


	//----- nvinfo : EIATTR_SPARSE_MMA_MASK
	.align		4
.L_138:
        /*0018*/ 	.byte	0x03, 0x50
        /*001a*/ 	.short	0x0000


	//----- nvinfo : EIATTR_MAXREG_COUNT
	.align		4
        /*001c*/ 	.byte	0x03, 0x1b
        /*001e*/ 	.short	0x00ff


	//----- nvinfo : EIATTR_EXTERNS
	.align		4
        /*0020*/ 	.byte	0x04, 0x0f
        /*0022*/ 	.short	(.L_140 - .L_139)


	//   ....[0]....
	.align		4
.L_139:
        /*0024*/ 	.word	index@(vprintf)


	//----- nvinfo : EIATTR_MERCURY_ISA_VERSION
	.align		4
.L_140:
        /*0028*/ 	.byte	0x03, 0x5f
        /*002a*/ 	.short	0x0101


	//----- nvinfo : EIATTR_VRC_CTA_INIT_COUNT
	.align		4
        /*002c*/ 	.byte	0x02, 0x4a
	.zero		1
	.zero		1


	//----- nvinfo : EIATTR_SYSCALL_OFFSETS
	.align		4
        /*0030*/ 	.byte	0x04, 0x46
        /*0032*/ 	.short	(.L_142 - .L_141)


	//   ....[0]....
.L_141:
        /*0034*/ 	.word	0x00000150


	//----- nvinfo : EIATTR_EXIT_INSTR_OFFSETS
	.align		4
.L_142:
        /*0038*/ 	.byte	0x04, 0x1c
        /*003a*/ 	.short	(.L_144 - .L_143)


	//   ....[0]....
.L_143:
        /*003c*/ 	.word	0x000000c0


	//   ....[1]....
        /*0040*/ 	.word	0x00000160


	//----- nvinfo : EIATTR_CRS_STACK_SIZE
	.align		4
.L_144:
        /*0044*/ 	.byte	0x04, 0x1e
        /*0046*/ 	.short	(.L_146 - .L_145)
.L_145:
        /*0048*/ 	.word	0x00000000


	//----- nvinfo : EIATTR_CBANK_PARAM_SIZE
	.align		4
.L_146:
        /*004c*/ 	.byte	0x03, 0x19
        /*004e*/ 	.short	0x0004


	//----- nvinfo : EIATTR_PARAM_CBANK
	.align		4
        /*0050*/ 	.byte	0x04, 0x0a
        /*0052*/ 	.short	(.L_148 - .L_147)
	.align		4
.L_147:
        /*0054*/ 	.word	index@(.nv.constant0._Z20parallel_work_kerneli)
        /*0058*/ 	.short	0x0380
        /*005a*/ 	.short	0x0004


	//----- nvinfo : EIATTR_SW_WAR
	.align		4
.L_148:
        /*005c*/ 	.byte	0x04, 0x36
        /*005e*/ 	.short	(.L_150 - .L_149)
.L_149:
        /*0060*/ 	.word	0x00000008
.L_150:


//--------------------- .nv.info._Z13stage2_kernelPfS_i --------------------------
	.section	.nv.info._Z13stage2_kernelPfS_i,"",@"SHT_CUDA_INFO"
	.sectionflags	@""
	.align	4


	//----- nvinfo : EIATTR_CUDA_API_VERSION
	.align		4
        /*0000*/ 	.byte	0x04, 0x37
        /*0002*/ 	.short	(.L_152 - .L_151)
.L_151:
        /*0004*/ 	.word	0x00000082


	//----- nvinfo : EIATTR_KPARAM_INFO
	.align		4
.L_152:
        /*0008*/ 	.byte	0x04, 0x17
        /*000a*/ 	.short	(.L_154 - .L_153)
.L_153:
        /*000c*/ 	.word	0x00000000
        /*0010*/ 	.short	0x0002
        /*0012*/ 	.short	0x0010
        /*0014*/ 	.byte	0x00, 0xf0, 0x11, 0x00


	//----- nvinfo : EIATTR_KPARAM_INFO
	.align		4
.L_154:
        /*0018*/ 	.byte	0x04, 0x17
        /*001a*/ 	.short	(.L_156 - .L_155)
.L_155:
        /*001c*/ 	.word	0x00000000
        /*0020*/ 	.short	0x0001
        /*0022*/ 	.short	0x0008
        /*0024*/ 	.byte	0x00, 0xf5, 0x21, 0x00


	//----- nvinfo : EIATTR_KPARAM_INFO
	.align		4
.L_156:
        /*0028*/ 	.byte	0x04, 0x17
        /*002a*/ 	.short	(.L_158 - .L_157)
.L_157:
        /*002c*/ 	.word	0x00000000
        /*0030*/ 	.short	0x0000
        /*0032*/ 	.short	0x0000
        /*0034*/ 	.byte	0x00, 0xf5, 0x21, 0x00


	//----- nvinfo : EIATTR_SPARSE_MMA_MASK
	.align		4
.L_158:
        /*0038*/ 	.byte	0x03, 0x50
        /*003a*/ 	.short	0x0000


	//----- nvinfo : EIATTR_MAXREG_COUNT
	.align		4
        /*003c*/ 	.byte	0x03, 0x1b
        /*003e*/ 	.short	0x00ff


	//----- nvinfo : EIATTR_MERCURY_ISA_VERSION
	.align		4
        /*0040*/ 	.byte	0x03, 0x5f
        /*0042*/ 	.short	0x0101


	//----- nvinfo : EIATTR_VRC_CTA_INIT_COUNT
	.align		4
        /*0044*/ 	.byte	0x02, 0x4a
	.zero		1
	.zero		1


	//----- nvinfo : EIATTR_EXIT_INSTR_OFFSETS
	.align		4
        /*0048*/ 	.byte	0x04, 0x1c
        /*004a*/ 	.short	(.L_160 - .L_159)


	//   ....[0]....
.L_159:
        /*004c*/ 	.word	0x00000070


	//   ....[1]....
        /*0050*/ 	.word	0x00001020


	//----- nvinfo : EIATTR_CRS_STACK_SIZE
	.align		4
.L_160:
        /*0054*/ 	.byte	0x04, 0x1e
        /*0056*/ 	.short	(.L_162 - .L_161)
.L_161:
        /*0058*/ 	.word	0x00000000


	//----- nvinfo : EIATTR_CBANK_PARAM_SIZE
	.align		4
.L_162:
        /*005c*/ 	.byte	0x03, 0x19
        /*005e*/ 	.short	0x0014


	//----- nvinfo : EIATTR_PARAM_CBANK
	.align		4
        /*0060*/ 	.byte	0x04, 0x0a
        /*0062*/ 	.short	(.L_164 - .L_163)
	.align		4
.L_163:
        /*0064*/ 	.word	index@(.nv.constant0._Z13stage2_kernelPfS_i)
        /*0068*/ 	.short	0x0380
        /*006a*/ 	.short	0x0014


	//----- nvinfo : EIATTR_SW_WAR
	.align		4
.L_164:
        /*006c*/ 	.byte	0x04, 0x36
        /*006e*/ 	.short	(.L_166 - .L_165)
.L_165:
        /*0070*/ 	.word	0x00000008
.L_166:


//--------------------- .nv.info._Z13stage1_kernelPfS_i --------------------------
	.section	.nv.info._Z13stage1_kernelPfS_i,"",@"SHT_CUDA_INFO"
	.sectionflags	@""
	.align	4


	//----- nvinfo : EIATTR_CUDA_API_VERSION
	.align		4
        /*0000*/ 	.byte	0x04, 0x37
        /*0002*/ 	.short	(.L_168 - .L_167)
.L_167:
        /*0004*/ 	.word	0x00000082


	//----- nvinfo : EIATTR_KPARAM_INFO
	.align		4
.L_168:
        /*0008*/ 	.byte	0x04, 0x17
        /*000a*/ 	.short	(.L_170 - .L_169)
.L_169:
        /*000c*/ 	.word	0x00000000
        /*0010*/ 	.short	0x0002
        /*0012*/ 	.short	0x0010
        /*0014*/ 	.byte	0x00, 0xf0, 0x11, 0x00


	//----- nvinfo : EIATTR_KPARAM_INFO
	.align		4
.L_170:
        /*0018*/ 	.byte	0x04, 0x17
        /*001a*/ 	.short	(.L_172 - .L_171)
.L_171:
        /*001c*/ 	.word	0x00000000
        /*0020*/ 	.short	0x0001
        /*0022*/ 	.short	0x0008
        /*0024*/ 	.byte	0x00, 0xf5, 0x21, 0x00


	//----- nvinfo : EIATTR_KPARAM_INFO
	.align		4
.L_172:
        /*0028*/ 	.byte	0x04, 0x17
        /*002a*/ 	.short	(.L_174 - .L_173)
.L_173:
        /*002c*/ 	.word	0x00000000
        /*0030*/ 	.short	0x0000
        /*0032*/ 	.short	0x0000
        /*0034*/ 	.byte	0x00, 0xf5, 0x21, 0x00


	//----- nvinfo : EIATTR_SPARSE_MMA_MASK
	.align		4
.L_174:
        /*0038*/ 	.byte	0x03, 0x50
        /*003a*/ 	.short	0x0000


	//----- nvinfo : EIATTR_MAXREG_COUNT
	.align		4
        /*003c*/ 	.byte	0x03, 0x1b
        /*003e*/ 	.short	0x00ff


	//----- nvinfo : EIATTR_MERCURY_ISA_VERSION
	.align		4
        /*0040*/ 	.byte	0x03, 0x5f
        /*0042*/ 	.short	0x0101


	//----- nvinfo : EIATTR_VRC_CTA_INIT_COUNT
	.align		4
        /*0044*/ 	.byte	0x02, 0x4a
	.zero		1
	.zero		1


	//----- nvinfo : EIATTR_EXIT_INSTR_OFFSETS
	.align		4
        /*0048*/ 	.byte	0x04, 0x1c
        /*004a*/ 	.short	(.L_176 - .L_175)


	//   ....[0]....
.L_175:
        /*004c*/ 	.word	0x00000070


	//   ....[1]....
        /*0050*/ 	.word	0x000001d0


	//----- nvinfo : EIATTR_CRS_STACK_SIZE
	.align		4
.L_176:
        /*0054*/ 	.byte	0x04, 0x1e
        /*0056*/ 	.short	(.L_178 - .L_177)
.L_177:
        /*0058*/ 	.word	0x00000000


	//----- nvinfo : EIATTR_CBANK_PARAM_SIZE
	.align		4
.L_178:
        /*005c*/ 	.byte	0x03, 0x19
        /*005e*/ 	.short	0x0014


	//----- nvinfo : EIATTR_PARAM_CBANK
	.align		4
        /*0060*/ 	.byte	0x04, 0x0a
        /*0062*/ 	.short	(.L_180 - .L_179)
	.align		4
.L_179:
        /*0064*/ 	.word	index@(.nv.constant0._Z13stage1_kernelPfS_i)
        /*0068*/ 	.short	0x0380
        /*006a*/ 	.short	0x0014


	//----- nvinfo : EIATTR_SW_WAR
	.align		4
.L_180:
        /*006c*/ 	.byte	0x04, 0x36
        /*006e*/ 	.short	(.L_182 - .L_181)
.L_181:
        /*0070*/ 	.word	0x00000008
.L_182:


//--------------------- .nv.info._Z25complex_processing_kernelPfS_i --------------------------
	.section	.nv.info._Z25complex_processing_kernelPfS_i,"",@"SHT_CUDA_INFO"
	.sectionflags	@""
	.align	4


	//----- nvinfo : EIATTR_CUDA_API_VERSION
	.align		4
        /*0000*/ 	.byte	0x04, 0x37
        /*0002*/ 	.short	(.L_184 - .L_183)
.L_183:
        /*0004*/ 	.word	0x00000082


	//----- nvinfo : EIATTR_KPARAM_INFO
	.align		4
.L_184:
        /*0008*/ 	.byte	0x04, 0x17
        /*000a*/ 	.short	(.L_186 - .L_185)
.L_185:
        /*000c*/ 	.word	0x00000000
        /*0010*/ 	.short	0x0002
        /*0012*/ 	.short	0x0010
        /*0014*/ 	.byte	0x00, 0xf0, 0x11, 0x00


	//----- nvinfo : EIATTR_KPARAM_INFO
	.align		4
.L_186:
        /*0018*/ 	.byte	0x04, 0x17
        /*001a*/ 	.short	(.L_188 - .L_187)
.L_187:
        /*001c*/ 	.word	0x00000000
        /*0020*/ 	.short	0x0001
        /*0022*/ 	.short	0x0008
        /*0024*/ 	.byte	0x00, 0xf5, 0x21, 0x00


	//----- nvinfo : EIATTR_KPARAM_INFO
	.align		4
.L_188:
        /*0028*/ 	.byte	0x04, 0x17
        /*002a*/ 	.short	(.L_190 - .L_189)
.L_189:
        /*002c*/ 	.word	0x00000000
        /*0030*/ 	.short	0x0000
        /*0032*/ 	.short	0x0000
        /*0034*/ 	.byte	0x00, 0xf5, 0x21, 0x00


	//----- nvinfo : EIATTR_SPARSE_MMA_MASK
	.align		4
.L_190:
        /*0038*/ 	.byte	0x03, 0x50
        /*003a*/ 	.short	0x0000


	//----- nvinfo : EIATTR_MAXREG_COUNT
	.align		4
        /*003c*/ 	.byte	0x03, 0x1b
        /*003e*/ 	.short	0x00ff


	//----- nvinfo : EIATTR_MERCURY_ISA_VERSION
	.align		4
        /*0040*/ 	.byte	0x03, 0x5f
        /*0042*/ 	.short	0x0101


	//----- nvinfo : EIATTR_VRC_CTA_INIT_COUNT
	.align		4
        /*0044*/ 	.byte	0x02, 0x4a
	.zero		1
	.zero		1


	//----- nvinfo : EIATTR_EXIT_INSTR_OFFSETS
	.align		4
        /*0048*/ 	.byte	0x04, 0x1c
        /*004a*/ 	.short	(.L_192 - .L_191)


	//   ....[0]....
.L_191:
        /*004c*/ 	.word	0x00000080


	//   ....[1]....
        /*0050*/ 	.word	0x00000da0


	//----- nvinfo : EIATTR_CRS_STACK_SIZE
	.align		4
.L_192:
        /*0054*/ 	.byte	0x04, 0x1e
        /*0056*/ 	.short	(.L_194 - .L_193)
.L_193:
        /*0058*/ 	.word	0x00000000


	//----- nvinfo : EIATTR_CBANK_PARAM_SIZE
	.align		4
.L_194:
        /*005c*/ 	.byte	0x03, 0x19
        /*005e*/ 	.short	0x0014


	//----- nvinfo : EIATTR_PARAM_CBANK
	.align		4
        /*0060*/ 	.byte	0x04, 0x0a
        /*0062*/ 	.short	(.L_196 - .L_195)
	.align		4
.L_195:
        /*0064*/ 	.word	index@(.nv.constant0._Z25complex_processing_kernelPfS_i)
        /*0068*/ 	.short	0x0380
        /*006a*/ 	.short	0x0014


	//----- nvinfo : EIATTR_SW_WAR
	.align		4
.L_196:
        /*006c*/ 	.byte	0x04, 0x36
        /*006e*/ 	.short	(.L_198 - .L_197)
.L_197:
        /*0070*/ 	.word	0x00000008
.L_198:


//--------------------- .nv.callgraph             --------------------------
	.section	.nv.callgraph,"",@"SHT_CUDA_CALLGRAPH"
	.align	4
	.sectionentsize	8
	.align		4
        /*0000*/ 	.word	0x00000000
	.align		4
        /*0004*/ 	.word	0xffffffff
	.align		4
        /*0008*/ 	.word	index@(_Z18aggregation_kernelv)
	.align		4
        /*000c*/ 	.word	index@(vprintf)
	.align		4
        /*0010*/ 	.word	index@(_Z26parallel_processing_kerneli)
	.align		4
        /*0014*/ 	.word	index@(vprintf)
	.align		4
        /*0018*/ 	.word	index@(_Z25initial_processing_kernelv)
	.align		4
        /*001c*/ 	.word	index@(vprintf)
	.align		4
        /*0020*/ 	.word	index@(_Z21pipeline_stage_kernelii)
	.align		4
        /*0024*/ 	.word	index@(vprintf)
	.align		4
        /*0028*/ 	.word	index@(_Z16join_work_kernelv)
	.align		4
        /*002c*/ 	.word	index@(vprintf)
	.align		4
        /*0030*/ 	.word	index@(_Z20parallel_work_kerneli)
	.align		4
        /*0034*/ 	.word	index@(vprintf)
	.align		4
        /*0038*/ 	.word	0x00000000
	.align		4
        /*003c*/ 	.word	0xfffffffe
	.align		4
        /*0040*/ 	.word	0x00000000
	.align		4
        /*0044*/ 	.word	0xfffffffd
	.align		4
        /*0048*/ 	.word	0x00000000
	.align		4
        /*004c*/ 	.word	0xfffffffc


//--------------------- .nv.constant4             --------------------------
	.section	.nv.constant4,"a",@progbits
	.align	8
	.align		8
.nv.constant4:
        /*0000*/ 	.dword	vprintf
	.align		8
        /*0008*/ 	.dword	$str
	.align		8
        /*0010*/ 	.dword	$str$1
	.align		8
        /*0018*/ 	.dword	$str$2
	.align		8
        /*0020*/ 	.dword	$str$3
	.align		8
        /*0028*/ 	.dword	$str$4
	.align		8
        /*0030*/ 	.dword	$str$5
	.align		8
        /*0038*/ 	.dword	__cudart_i2opi_f


//--------------------- .text._Z18aggregation_kernelv --------------------------
	.section	.text._Z18aggregation_kernelv,"ax",@progbits
	.align	128
        .global         _Z18aggregation_kernelv
        .type           _Z18aggregation_kernelv,@function
        .size           _Z18aggregation_kernelv,(.L_x_43 - _Z18aggregation_kernelv)
        .other          _Z18aggregation_kernelv,@"STO_CUDA_ENTRY STV_DEFAULT"
_Z18aggregation_kernelv:
.text._Z18aggregation_kernelv:
[----:B------:R-:W0:Y:S08]  /*0000*/  LDC R1, c[0x0][0x37c] ;  /* 0x0000df00ff017b82 */ /* 0x000e300000000800 */
[----:B------:R-:W1:Y:S01]  /*0010*/  S2UR UR4, SR_CTAID.X ;  /* 0x00000000000479c3 */ /* 0x000e620000002500 */
[----:B------:R-:W2:Y:S01]  /*0020*/  S2R R0, SR_TID.X ;  /* 0x0000000000007919 */ /* 0x000ea20000002100 */
[----:B------:R-:W3:Y:S01]  /*0030*/  LDCU UR5, c[0x0][0x360] ;  /* 0x00006c00ff0577ac */ /* 0x000ee20008000800 */
[----:B-1----:R-:W-:-:S04]  /*0040*/  UIADD3 UR4, UPT, UPT, URZ, -UR4, URZ ;  /* 0x80000004ff047290 */ /* 0x002fc8000fffe0ff */
[----:B---3--:R-:W-:-:S06]  /*0050*/  UIMAD UR5, UR4, UR5, URZ ;  /* 0x00000005040572a4 */ /* 0x008fcc000f8e02ff */
[----:B--2---:R-:W-:-:S13]  /*0060*/  ISETP.NE.AND P0, PT, R0, UR5, PT ;  /* 0x0000000500007c0c */ /* 0x004fda000bf05270 */
[----:B0-----:R-:W-:Y:S05]  /*0070*/  @P0 EXIT ;  /* 0x000000000000094d */ /* 0x001fea0003800000 */
[----:B------:R-:W-:Y:S01]  /*0080*/  MOV R0, 0x0 ;  /* 0x0000000000007802 */ /* 0x000fe20000000f00 */
[----:B------:R-:W0:Y:S01]  /*0090*/  LDCU.64 UR4, c[0x4][0x30] ;  /* 0x01000600ff0477ac */ /* 0x000e220008000a00 */
[----:B------:R-:W-:Y:S02]  /*00a0*/  CS2R R6, SRZ ;  /* 0x0000000000067805 */ /* 0x000fe4000001ff00 */
[----:B------:R1:W2:Y:S01]  /*00b0*/  LDC.64 R2, c[0x4][R0] ;  /* 0x0100000000027b82 */ /* 0x0002a20000000a00 */
[----:B0-----:R-:W-:Y:S02]  /*00c0*/  IMAD.U32 R4, RZ, RZ, UR4 ;  /* 0x00000004ff047e24 */ /* 0x001fe4000f8e00ff */
[----:B-1----:R-:W-:-:S07]  /*00d0*/  IMAD.U32 R5, RZ, RZ, UR5 ;  /* 0x00000005ff057e24 */ /* 0x002fce000f8e00ff */
[----:B------:R-:W-:-:S07]  /*00e0*/  LEPC R20, `(.L_x_0) ;  /* 0x000000001014794e */ /* 0x000fce0000000000 */
[----:B--2---:R-:W-:Y:S05]  /*00f0*/  CALL.ABS.NOINC R2 ;  /* 0x0000000002007343 */ /* 0x004fea0003c00000 */
.L_x_0:
[----:B------:R-:W-:Y:S05]  /*0100*/  EXIT ;  /* 0x000000000000794d */ /* 0x000fea0003800000 */
.L_x_1:
[----:B------:R-:W-:-:S00]  /*0110*/  BRA `(.L_x_1) ;  /* 0xfffffffc00fc7947 */ /* 0x000fc0000383ffff */
[----:B------:R-:W-:-:S00]  /*0120*/  NOP ;  /* 0x0000000000007918 */ /* 0x000fc00000000000 */
        /* <DEDUP_REMOVED lines=13> */
.L_x_43:


//--------------------- .text._Z26parallel_processing_kerneli --------------------------
	.section	.text._Z26parallel_processing_kerneli,"ax",@progbits
	.align	128
        .global         _Z26parallel_processing_kerneli
        .type           _Z26parallel_processing_kerneli,@function
        .size           _Z26parallel_processing_kerneli,(.L_x_44 - _Z26parallel_processing_kerneli)
        .other          _Z26parallel_processing_kerneli,@"STO_CUDA_ENTRY STV_DEFAULT"
_Z26parallel_processing_kerneli:
.text._Z26parallel_processing_kerneli:
[----:B------:R-:W0:Y:S08]  /*0000*/  LDC R1, c[0x0][0x37c] ;  /* 0x0000df00ff017b82 */ /* 0x000e300000000800 */
[----:B------:R-:W1:Y:S01]  /*0010*/  S2UR UR4, SR_CTAID.X ;  /* 0x00000000000479c3 */ /* 0x000e620000002500 */
[----:B------:R-:W2:Y:S01]  /*0020*/  S2R R0, SR_TID.X ;  /* 0x0000000000007919 */ /* 0x000ea20000002100 */
[----:B------:R-:W3:Y:S01]  /*0030*/  LDCU UR7, c[0x0][0x2fc] ;  /* 0x00005f80ff0777ac */ /* 0x000ee20008000800 */
[----:B0-----:R-:W-:Y:S01]  /*0040*/  VIADD R1, R1, 0xfffffff8 ;  /* 0xfffffff801017836 */ /* 0x001fe20000000000 */
[----:B------:R-:W0:Y:S01]  /*0050*/  LDCU UR5, c[0x0][0x360] ;  /* 0x00006c00ff0577ac */ /* 0x000e220008000800 */
[----:B------:R-:W4:Y:S01]  /*0060*/  LDCU UR6, c[0x0][0x2f8] ;  /* 0x00005f00ff0677ac */ /* 0x000f220008000800 */
[----:B-1----:R-:W-:-:S04]  /*0070*/  UIADD3 UR4, UPT, UPT, URZ, -UR4, URZ ;  /* 0x80000004ff047290 */ /* 0x002fc8000fffe0ff */
[----:B0-----:R-:W-:Y:S01]  /*0080*/  UIMAD UR5, UR4, UR5, URZ ;  /* 0x00000005040572a4 */ /* 0x001fe2000f8e02ff */
[----:B----4-:R-:W-:-:S05]  /*0090*/  IADD3 R6, P1, PT, R1, UR6, RZ ;  /* 0x0000000601067c10 */ /* 0x010fca000ff3e0ff */
[----:B--2---:R-:W-:Y:S01]  /*00a0*/  ISETP.NE.AND P0, PT, R0, UR5, PT ;  /* 0x0000000500007c0c */ /* 0x004fe2000bf05270 */
[----:B---3--:R-:W-:-:S12]  /*00b0*/  IMAD.X R7, RZ, RZ, UR7, P1 ;  /* 0x00000007ff077e24 */ /* 0x008fd800088e06ff */
[----:B------:R-:W-:Y:S05]  /*00c0*/  @P0 EXIT ;  /* 0x000000000000094d */ /* 0x000fea0003800000 */
[----:B------:R-:W0:Y:S01]  /*00d0*/  LDC R8, c[0x0][0x380] ;  /* 0x0000e000ff087b82 */ /* 0x000e220000000800 */
[----:B------:R-:W-:Y:S01]  /*00e0*/  MOV R0, 0x0 ;  /* 0x0000000000007802 */ /* 0x000fe20000000f00 */
[----:B------:R-:W1:Y:S06]  /*00f0*/  LDCU.64 UR4, c[0x4][0x28] ;  /* 0x01000500ff0477ac */ /* 0x000e6c0008000a00 */
[----:B------:R2:W3:Y:S01]  /*0100*/  LDC.64 R2, c[0x4][R0] ;  /* 0x0100000000027b82 */ /* 0x0004e20000000a00 */
[----:B-1----:R-:W-:Y:S02]  /*0110*/  IMAD.U32 R4, RZ, RZ, UR4 ;  /* 0x00000004ff047e24 */ /* 0x002fe4000f8e00ff */
[----:B------:R-:W-:Y:S01]  /*0120*/  IMAD.U32 R5, RZ, RZ, UR5 ;  /* 0x00000005ff057e24 */ /* 0x000fe2000f8e00ff */
[----:B0-----:R2:W-:Y:S06]  /*0130*/  STL [R1], R8 ;  /* 0x0000000801007387 */ /* 0x0015ec0000100800 */
[----:B------:R-:W-:-:S07]  /*0140*/  LEPC R20, `(.L_x_2) ;  /* 0x000000001014794e */ /* 0x000fce0000000000 */
[----:B--23--:R-:W-:Y:S05]  /*0150*/  CALL.ABS.NOINC R2 ;  /* 0x0000000002007343 */ /* 0x00cfea0003c00000 */
.L_x_2:
[----:B------:R-:W-:Y:S05]  /*0160*/  EXIT ;  /* 0x000000000000794d */ /* 0x000fea0003800000 */
.L_x_3:
        /* <DEDUP_REMOVED lines=9> */
.L_x_44:


//--------------------- .text._Z25initial_processing_kernelv --------------------------
	.section	.text._Z25initial_processing_kernelv,"ax",@progbits
	.align	128
        .global         _Z25initial_processing_kernelv
        .type           _Z25initial_processing_kernelv,@function
        .size           _Z25initial_processing_kernelv,(.L_x_45 - _Z25initial_processing_kernelv)
        .other          _Z25initial_processing_kernelv,@"STO_CUDA_ENTRY STV_DEFAULT"
_Z25initial_processing_kernelv:
.text._Z25initial_processing_kernelv:
        /* <DEDUP_REMOVED lines=16> */
.L_x_4:
[----:B------:R-:W-:Y:S05]  /*0100*/  EXIT ;  /* 0x000000000000794d */ /* 0x000fea0003800000 */
.L_x_5:
        /* <DEDUP_REMOVED lines=15> */
.L_x_45:


//--------------------- .text._Z21pipeline_stage_kernelii --------------------------
	.section	.text._Z21pipeline_stage_kernelii,"ax",@progbits
	.align	128
        .global         _Z21pipeline_stage_kernelii
        .type           _Z21pipeline_stage_kernelii,@function
        .size           _Z21pipeline_stage_kernelii,(.L_x_46 - _Z21pipeline_stage_kernelii)
        .other          _Z21pipeline_stage_kernelii,@"STO_CUDA_ENTRY STV_DEFAULT"
_Z21pipeline_stage_kernelii:
.text._Z21pipeline_stage_kernelii:
        /* <DEDUP_REMOVED lines=13> */
[----:B------:R-:W0:Y:S01]  /*00d0*/  LDC.64 R8, c[0x0][0x380] ;  /* 0x0000e000ff087b82 */ /* 0x000e220000000a00 */
[----:B------:R-:W-:Y:S01]  /*00e0*/  MOV R0, 0x0 ;  /* 0x0000000000007802 */ /* 0x000fe20000000f00 */
[----:B------:R-:W1:Y:S06]  /*00f0*/  LDCU.64 UR4, c[0x4][0x18] ;  /* 0x01000300ff0477ac */ /* 0x000e6c0008000a00 */
[----:B------:R2:W3:Y:S01]  /*0100*/  LDC.64 R2, c[0x4][R0] ;  /* 0x0100000000027b82 */ /* 0x0004e20000000a00 */
[----:B-1----:R-:W-:Y:S02]  /*0110*/  IMAD.U32 R4, RZ, RZ, UR4 ;  /* 0x00000004ff047e24 */ /* 0x002fe4000f8e00ff */
[----:B------:R-:W-:Y:S01]  /*0120*/  IMAD.U32 R5, RZ, RZ, UR5 ;  /* 0x00000005ff057e24 */ /* 0x000fe2000f8e00ff */
[----:B0-----:R2:W-:Y:S06]  /*0130*/  STL.64 [R1], R8 ;  /* 0x0000000801007387 */ /* 0x0015ec0000100a00 */
[----:B------:R-:W-:-:S07]  /*0140*/  LEPC R20, `(.L_x_6) ;  /* 0x000000001014794e */ /* 0x000fce0000000000 */
[----:B--23--:R-:W-:Y:S05]  /*0150*/  CALL.ABS.NOINC R2 ;  /* 0x0000000002007343 */ /* 0x00cfea0003c00000 */
.L_x_6:
[----:B------:R-:W-:Y:S05]  /*0160*/  EXIT ;  /* 0x000000000000794d */ /* 0x000fea0003800000 */
.L_x_7:
        /* <DEDUP_REMOVED lines=9> */
.L_x_46:


//--------------------- .text._Z16join_work_kernelv --------------------------
	.section	.text._Z16join_work_kernelv,"ax",@progbits
	.align	128
        .global         _Z16join_work_kernelv
        .type           _Z16join_work_kernelv,@function
        .size           _Z16join_work_kernelv,(.L_x_47 - _Z16join_work_kernelv)
        .other          _Z16join_work_kernelv,@"STO_CUDA_ENTRY STV_DEFAULT"
_Z16join_work_kernelv:
.text._Z16join_work_kernelv:
        /* <DEDUP_REMOVED lines=16> */
.L_x_8:
[----:B------:R-:W-:Y:S05]  /*0100*/  EXIT ;  /* 0x000000000000794d */ /* 0x000fea0003800000 */
.L_x_9:
        /* <DEDUP_REMOVED lines=15> */
.L_x_47:


//--------------------- .text._Z20parallel_work_kerneli --------------------------
	.section	.text._Z20parallel_work_kerneli,"ax",@progbits
	.align	128
        .global         _Z20parallel_work_kerneli
        .type           _Z20parallel_work_kerneli,@function
        .size           _Z20parallel_work_kerneli,(.L_x_48 - _Z20parallel_work_kerneli)
        .other          _Z20parallel_work_kerneli,@"STO_CUDA_ENTRY STV_DEFAULT"
_Z20parallel_work_kerneli:
.text._Z20parallel_work_kerneli:
[----:B------:R-:W0:Y:S01]  /*0000*/  LDC R1, c[0x0][0x37c] ;  /* 0x0000df00ff017b82 */ /* 0x000e220000000800 */
[----:B------:R-:W1:Y:S07]  /*0010*/  S2R R0, SR_TID.X ;  /* 0x0000000000007919 */ /* 0x000e6e0000002100 */
[----:B------:R-:W2:Y:S01]  /*0020*/  S2UR UR5, SR_CTAID.X ;  /* 0x00000000000579c3 */ /* 0x000ea20000002500 */
[----:B------:R-:W3:Y:S01]  /*0030*/  LDCU UR7, c[0x0][0x2fc] ;  /* 0x00005f80ff0777ac */ /* 0x000ee20008000800 */
[----:B0-----:R-:W-:Y:S01]  /*0040*/  VIADD R1, R1, 0xfffffff8 ;  /* 0xfffffff801017836 */ /* 0x001fe20000000000 */
[----:B------:R-:W0:Y:S01]  /*0050*/  LDCU UR4, c[0x0][0x360] ;  /* 0x00006c00ff0477ac */ /* 0x000e220008000800 */
[----:B------:R-:W4:Y:S01]  /*0060*/  LDCU UR6, c[0x0][0x2f8] ;  /* 0x00005f00ff0677ac */ /* 0x000f220008000800 */
[----:B0-----:R-:W-:-:S04]  /*0070*/  UIADD3 UR4, UPT, UPT, URZ, -UR4, URZ ;  /* 0x80000004ff047290 */ /* 0x001fc8000fffe0ff */
[----:B--2---:R-:W-:Y:S01]  /*0080*/  UIMAD UR5, UR4, UR5, URZ ;  /* 0x00000005040572a4 */ /* 0x004fe2000f8e02ff */
[----:B----4-:R-:W-:-:S05]  /*0090*/  IADD3 R6, P1, PT, R1, UR6, RZ ;  /* 0x0000000601067c10 */ /* 0x010fca000ff3e0ff */
[----:B-1----:R-:W-:Y:S01]  /*00a0*/  ISETP.NE.AND P0, PT, R0, UR5, PT ;  /* 0x0000000500007c0c */ /* 0x002fe2000bf05270 */
        /* <DEDUP_REMOVED lines=11> */
.L_x_10:
[----:B------:R-:W-:Y:S05]  /*0160*/  EXIT ;  /* 0x000000000000794d */ /* 0x000fea0003800000 */
.L_x_11:
        /* <DEDUP_REMOVED lines=9> */
.L_x_48:


//--------------------- .text._Z13stage2_kernelPfS_i --------------------------
	.section	.text._Z13stage2_kernelPfS_i,"ax",@progbits
	.align	128
        .global         _Z13stage2_kernelPfS_i
        .type           _Z13stage2_kernelPfS_i,@function
        .size           _Z13stage2_kernelPfS_i,(.L_x_49 - _Z13stage2_kernelPfS_i)
        .other          _Z13stage2_kernelPfS_i,@"STO_CUDA_ENTRY STV_DEFAULT"
_Z13stage2_kernelPfS_i:
.text._Z13stage2_kernelPfS_i:
[----:B------:R-:W-:Y:S01]  /*0000*/  LDC R1, c[0x0][0x37c] ;  /* 0x0000df00ff017b82 */ /* 0x000fe20000000800 */
[----:B------:R-:W0:Y:S07]  /*0010*/  S2R R2, SR_TID.X ;  /* 0x0000000000027919 */ /* 0x000e2e0000002100 */
[----:B------:R-:W0:Y:S01]  /*0020*/  S2UR UR4, SR_CTAID.X ;  /* 0x00000000000479c3 */ /* 0x000e220000002500 */
[----:B------:R-:W1:Y:S07]  /*0030*/  LDCU UR5, c[0x0][0x390] ;  /* 0x00007200ff0577ac */ /* 0x000e6e0008000800 */
[----:B------:R-:W0:Y:S02]  /*0040*/  LDC R3, c[0x0][0x360] ;  /* 0x0000d800ff037b82 */ /* 0x000e240000000800 */
[----:B0-----:R-:W-:-:S05]  /*0050*/  IMAD R2, R3, UR4, R2 ;  /* 0x0000000403027c24 */ /* 0x001fca000f8e0202 */
[----:B-1----:R-:W-:-:S13]  /*0060*/  ISETP.GE.AND P0, PT, R2, UR5, PT ;  /* 0x0000000502007c0c */ /* 0x002fda000bf06270 */
[----:B------:R-:W-:Y:S05]  /*0070*/  @P0 EXIT ;  /* 0x000000000000094d */ /* 0x000fea0003800000 */
[----:B------:R-:W0:Y:S01]  /*0080*/  LDC.64 R8, c[0x0][0x380] ;  /* 0x0000e000ff087b82 */ /* 0x000e220000000a00 */
[----:B------:R-:W1:Y:S01]  /*0090*/  LDCU.64 UR6, c[0x0][0x358] ;  /* 0x00006b00ff0677ac */ /* 0x000e620008000a00 */
[----:B0-----:R-:W-:-:S05]  /*00a0*/  IMAD.WIDE R8, R2, 0x4, R8 ;  /* 0x0000000402087825 */ /* 0x001fca00078e0208 */
[----:B-1----:R-:W2:Y:S01]  /*00b0*/  LDG.E R3, desc[UR6][R8.64] ;  /* 0x0000000608037981 */ /* 0x002ea2000c1e1900 */
[----:B------:R-:W-:Y:S01]  /*00c0*/  BSSY.RECONVERGENT B0, `(.L_x_12) ;  /* 0x000006c000007945 */ /* 0x000fe20003800200 */
[C---:B--2---:R-:W-:Y:S01]  /*00d0*/  FMUL R0, R3.reuse, 0.63661974668502807617 ;  /* 0x3f22f98303007820 */ /* 0x044fe20000400000 */
[----:B------:R-:W-:-:S05]  /*00e0*/  FSETP.GE.AND P0, PT, |R3|, 105615, PT ;  /* 0x47ce47800300780b */ /* 0x000fca0003f06200 */
[----:B------:R-:W0:Y:S02]  /*00f0*/  F2I.NTZ R0, R0 ;  /* 0x0000000000007305 */ /* 0x000e240000203100 */
[----:B0-----:R-:W-:Y:S01]  /*0100*/  I2FP.F32.S32 R4, R0 ;  /* 0x0000000000047245 */ /* 0x001fe20000201400 */
[----:B------:R-:W-:-:S04]  /*0110*/  IMAD.MOV.U32 R6, RZ, RZ, R0 ;  /* 0x000000ffff067224 */ /* 0x000fc800078e0000 */
[----:B------:R-:W-:-:S04]  /*0120*/  FFMA R5, R4, -1.5707962512969970703, R3 ;  /* 0xbfc90fda04057823 */ /* 0x000fc80000000003 */
[----:B------:R-:W-:-:S04]  /*0130*/  FFMA R5, R4, -7.5497894158615963534e-08, R5 ;  /* 0xb3a2216804057823 */ /* 0x000fc80000000005 */
[----:B------:R-:W-:Y:S01]  /*0140*/  FFMA R5, R4, -5.3903029534742383927e-15, R5 ;  /* 0xa7c234c504057823 */ /* 0x000fe20000000005 */
[----:B------:R-:W-:-:S03]  /*0150*/  P2R R4, PR, RZ, 0x1 ;  /* 0x00000001ff047803 */ /* 0x000fc60000000000 */
[----:B------:R-:W-:Y:S01]  /*0160*/  IMAD.MOV.U32 R10, RZ, RZ, R5 ;  /* 0x000000ffff0a7224 */ /* 0x000fe200078e0005 */
[----:B------:R-:W-:Y:S06]  /*0170*/  @!P0 BRA `(.L_x_13) ;  /* 0x0000000400808947 */ /* 0x000fec0003800000 */
[----:B------:R-:W-:-:S13]  /*0180*/  FSETP.NEU.AND P0, PT, |R3|, +INF , PT ;  /* 0x7f8000000300780b */ /* 0x000fda0003f0d200 */
[----:B------:R-:W-:Y:S01]  /*0190*/  @!P0 FMUL R10, RZ, R3 ;  /* 0x00000003ff0a8220 */ /* 0x000fe20000400000 */
[----:B------:R-:W-:Y:S01]  /*01a0*/  @!P0 IMAD.MOV.U32 R0, RZ, RZ, RZ ;  /* 0x000000ffff008224 */ /* 0x000fe200078e00ff */
[----:B------:R-:W-:Y:S06]  /*01b0*/  @!P0 BRA `(.L_x_13) ;  /* 0x0000000400708947 */ /* 0x000fec0003800000 */
[----:B------:R-:W-:Y:S01]  /*01c0*/  IMAD.SHL.U32 R4, R3, 0x100, RZ ;  /* 0x0000010003047824 */ /* 0x000fe200078e00ff */
[----:B------:R-:W0:Y:S01]  /*01d0*/  LDCU.64 UR8, c[0x4][0x38] ;  /* 0x01000700ff0877ac */ /* 0x000e220008000a00 */
[----:B------:R-:W-:Y:S02]  /*01e0*/  IMAD.MOV.U32 R0, RZ, RZ, RZ ;  /* 0x000000ffff007224 */ /* 0x000fe400078e00ff */
[----:B------:R-:W-:Y:S01]  /*01f0*/  IMAD.MOV.U32 R12, RZ, RZ, RZ ;  /* 0x000000ffff0c7224 */ /* 0x000fe200078e00ff */
[----:B------:R-:W-:Y:S01]  /*0200*/  LOP3.LUT R7, R4, 0x80000000, RZ, 0xfc, !PT ;  /* 0x8000000004077812 */ /* 0x000fe200078efcff */
[----:B------:R-:W-:Y:S01]  /*0210*/  UMOV UR5, URZ ;  /* 0x000000ff00057c82 */ /* 0x000fe20008000000 */
[----:B------:R-:W-:-:S05]  /*0220*/  UMOV UR4, URZ ;  /* 0x000000ff00047c82 */ /* 0x000fca0008000000 */
.L_x_14:
[----:B0-----:R-:W-:Y:S01]  /*0230*/  IMAD.U32 R10, RZ, RZ, UR8 ;  /* 0x00000008ff0a7e24 */ /* 0x001fe2000f8e00ff */
[----:B------:R-:W-:-:S05]  /*0240*/  MOV R11, UR9 ;  /* 0x00000009000b7c02 */ /* 0x000fca0008000f00 */
[----:B------:R-:W2:Y:S01]  /*0250*/  LDG.E.CONSTANT R8, desc[UR6][R10.64] ;  /* 0x000000060a087981 */ /* 0x000ea2000c1e9900 */
[----:B------:R-:W-:Y:S01]  /*0260*/  UIADD3 UR4, UPT, UPT, UR4, 0x1, URZ ;  /* 0x0000000104047890 */ /* 0x000fe2000fffe0ff */
[C---:B------:R-:W-:Y:S01]  /*0270*/  ISETP.EQ.AND P0, PT, R12.reuse, RZ, PT ;  /* 0x000000ff0c00720c */ /* 0x040fe20003f02270 */
[----:B------:R-:W-:Y:S01]  /*0280*/  UIADD3 UR8, UP1, UPT, UR8, 0x4, URZ ;  /* 0x0000000408087890 */ /* 0x000fe2000ff3e0ff */
[C---:B------:R-:W-:Y:S01]  /*0290*/  ISETP.EQ.AND P1, PT, R12.reuse, 0x4, PT ;  /* 0x000000040c00780c */ /* 0x040fe20003f22270 */
[----:B------:R-:W-:Y:S01]  /*02a0*/  UISETP.NE.AND UP0, UPT, UR4, 0x6, UPT ;  /* 0x000000060400788c */ /* 0x000fe2000bf05270 */
[C---:B------:R-:W-:Y:S01]  /*02b0*/  ISETP.EQ.AND P3, PT, R12.reuse, 0xc, PT ;  /* 0x0000000c0c00780c */ /* 0x040fe20003f62270 */
[----:B------:R-:W-:Y:S01]  /*02c0*/  UIADD3.X UR9, UPT, UPT, URZ, UR9, URZ, UP1, !UPT ;  /* 0x00000009ff097290 */ /* 0x000fe20008ffe4ff */
[C---:B------:R-:W-:Y:S02]  /*02d0*/  ISETP.EQ.AND P4, PT, R12.reuse, 0x10, PT ;  /* 0x000000100c00780c */ /* 0x040fe40003f82270 */
[----:B------:R-:W-:Y:S01]  /*02e0*/  ISETP.EQ.AND P5, PT, R12, 0x14, PT ;  /* 0x000000140c00780c */ /* 0x000fe20003fa2270 */
[----:B--2---:R-:W-:-:S03]  /*02f0*/  IMAD.WIDE.U32 R8, R8, R7, RZ ;  /* 0x0000000708087225 */ /* 0x004fc600078e00ff */
[----:B------:R-:W-:-:S04]  /*0300*/  IADD3 R8, P2, PT, R8, R0, RZ ;  /* 0x0000000008087210 */ /* 0x000fc80007f5e0ff */
[----:B------:R-:W-:Y:S01]  /*0310*/  IADD3.X R0, PT, PT, R9, UR5, RZ, P2, !PT ;  /* 0x0000000509007c10 */ /* 0x000fe200097fe4ff */
[--C-:B------:R-:W-:Y:S01]  /*0320*/  @P0 IMAD.MOV.U32 R4, RZ, RZ, R8.reuse ;  /* 0x000000ffff040224 */ /* 0x100fe200078e0008 */
[C---:B------:R-:W-:Y:S01]  /*0330*/  ISETP.EQ.AND P2, PT, R12.reuse, 0x8, PT ;  /* 0x000000080c00780c */ /* 0x040fe20003f42270 */
[--C-:B------:R-:W-:Y:S01]  /*0340*/  @P1 IMAD.MOV.U32 R14, RZ, RZ, R8.reuse ;  /* 0x000000ffff0e1224 */ /* 0x100fe200078e0008 */
[----:B------:R-:W-:Y:S01]  /*0350*/  IADD3 R12, PT, PT, R12, 0x4, RZ ;  /* 0x000000040c0c7810 */ /* 0x000fe20007ffe0ff */
[--C-:B------:R-:W-:Y:S02]  /*0360*/  @P3 IMAD.MOV.U32 R16, RZ, RZ, R8.reuse ;  /* 0x000000ffff103224 */ /* 0x100fe400078e0008 */
[--C-:B------:R-:W-:Y:S02]  /*0370*/  @P4 IMAD.MOV.U32 R17, RZ, RZ, R8.reuse ;  /* 0x000000ffff114224 */ /* 0x100fe400078e0008 */
[----:B------:R-:W-:-:S06]  /*0380*/  @P5 IMAD.MOV.U32 R18, RZ, RZ, R8 ;  /* 0x000000ffff125224 */ /* 0x000fcc00078e0008 */
[----:B------:R-:W-:Y:S01]  /*0390*/  @P2 IMAD.MOV.U32 R15, RZ, RZ, R8 ;  /* 0x000000ffff0f2224 */ /* 0x000fe200078e0008 */
[----:B------:R-:W-:Y:S06]  /*03a0*/  BRA.U UP0, `(.L_x_14) ;  /* 0xfffffffd00a07547 */ /* 0x000fec000b83ffff */
[----:B------:R-:W-:Y:S01]  /*03b0*/  SHF.R.U32.HI R7, RZ, 0x17, R3 ;  /* 0x00000017ff077819 */ /* 0x000fe20000011603 */
[----:B------:R-:W-:Y:S03]  /*03c0*/  BSSY.RECONVERGENT B1, `(.L_x_15) ;  /* 0x0000029000017945 */ /* 0x000fe60003800200 */
[C---:B------:R-:W-:Y:S02]  /*03d0*/  LOP3.LUT R8, R7.reuse, 0xe0, RZ, 0xc0, !PT ;  /* 0x000000e007087812 */ /* 0x040fe400078ec0ff */
[----:B------:R-:W-:-:S03]  /*03e0*/  LOP3.LUT P6, RZ, R7, 0x1f, RZ, 0xc0, !PT ;  /* 0x0000001f07ff7812 */ /* 0x000fc600078cc0ff */
[----:B------:R-:W-:-:S05]  /*03f0*/  VIADD R8, R8, 0xffffff80 ;  /* 0xffffff8008087836 */ /* 0x000fca0000000000 */
[----:B------:R-:W-:-:S05]  /*0400*/  SHF.R.U32.HI R8, RZ, 0x5, R8 ;  /* 0x00000005ff087819 */ /* 0x000fca0000011608 */
[----:B------:R-:W-:-:S05]  /*0410*/  IMAD.U32 R10, R8, -0x4, RZ ;  /* 0xfffffffc080a7824 */ /* 0x000fca00078e00ff */
[C---:B------:R-:W-:Y:S02]  /*0420*/  ISETP.EQ.AND P3, PT, R10.reuse, -0x18, PT ;  /* 0xffffffe80a00780c */ /* 0x040fe40003f62270 */
[C---:B------:R-:W-:Y:S02]  /*0430*/  ISETP.EQ.AND P4, PT, R10.reuse, -0x14, PT ;  /* 0xffffffec0a00780c */ /* 0x040fe40003f82270 */
[C---:B------:R-:W-:Y:S02]  /*0440*/  ISETP.EQ.AND P0, PT, R10.reuse, -0x10, PT ;  /* 0xfffffff00a00780c */ /* 0x040fe40003f02270 */
[C---:B------:R-:W-:Y:S02]  /*0450*/  ISETP.EQ.AND P1, PT, R10.reuse, -0xc, PT ;  /* 0xfffffff40a00780c */ /* 0x040fe40003f22270 */
[C---:B------:R-:W-:Y:S02]  /*0460*/  ISETP.EQ.AND P2, PT, R10.reuse, -0x8, PT ;  /* 0xfffffff80a00780c */ /* 0x040fe40003f42270 */
[----:B------:R-:W-:-:S03]  /*0470*/  ISETP.EQ.AND P5, PT, R10, 0x4, PT ;  /* 0x000000040a00780c */ /* 0x000fc60003fa2270 */
[--C-:B------:R-:W-:Y:S01]  /*0480*/  @P3 IMAD.MOV.U32 R8, RZ, RZ, R4.reuse ;  /* 0x000000ffff083224 */ /* 0x100fe200078e0004 */
[C---:B------:R-:W-:Y:S01]  /*0490*/  ISETP.EQ.AND P3, PT, R10.reuse, -0x4, PT ;  /* 0xfffffffc0a00780c */ /* 0x040fe20003f62270 */
[----:B------:R-:W-:Y:S02]  /*04a0*/  @P4 IMAD.MOV.U32 R9, RZ, RZ, R4 ;  /* 0x000000ffff094224 */ /* 0x000fe400078e0004 */
[--C-:B------:R-:W-:Y:S01]  /*04b0*/  @P4 IMAD.MOV.U32 R8, RZ, RZ, R14.reuse ;  /* 0x000000ffff084224 */ /* 0x100fe200078e000e */
[----:B------:R-:W-:Y:S01]  /*04c0*/  ISETP.EQ.AND P4, PT, R10, RZ, PT ;  /* 0x000000ff0a00720c */ /* 0x000fe20003f82270 */
[----:B------:R-:W-:Y:S01]  /*04d0*/  @P0 IMAD.MOV.U32 R9, RZ, RZ, R14 ;  /* 0x000000ffff090224 */ /* 0x000fe200078e000e */
[----:B------:R-:W-:Y:S01]  /*04e0*/  @P0 MOV R8, R15 ;  /* 0x0000000f00080202 */ /* 0x000fe20000000f00 */
[----:B------:R-:W-:Y:S02]  /*04f0*/  @P1 IMAD.MOV.U32 R8, RZ, RZ, R16 ;  /* 0x000000ffff081224 */ /* 0x000fe400078e0010 */
[----:B------:R-:W-:-:S02]  /*0500*/  @P2 IMAD.MOV.U32 R8, RZ, RZ, R17 ;  /* 0x000000ffff082224 */ /* 0x000fc400078e0011 */
[----:B------:R-:W-:Y:S02]  /*0510*/  @P1 IMAD.MOV.U32 R9, RZ, RZ, R15 ;  /* 0x000000ffff091224 */ /* 0x000fe400078e000f */
[----:B------:R-:W-:Y:S02]  /*0520*/  @P3 IMAD.MOV.U32 R8, RZ, RZ, R18 ;  /* 0x000000ffff083224 */ /* 0x000fe400078e0012 */
[----:B------:R-:W-:Y:S02]  /*0530*/  @P2 IMAD.MOV.U32 R9, RZ, RZ, R16 ;  /* 0x000000ffff092224 */ /* 0x000fe400078e0010 */
[--C-:B------:R-:W-:Y:S02]  /*0540*/  @P4 IMAD.MOV.U32 R8, RZ, RZ, R0.reuse ;  /* 0x000000ffff084224 */ /* 0x100fe400078e0000 */
[----:B------:R-:W-:Y:S01]  /*0550*/  @P3 IMAD.MOV.U32 R9, RZ, RZ, R17 ;  /* 0x000000ffff093224 */ /* 0x000fe200078e0011 */
[----:B------:R-:W-:Y:S01]  /*0560*/  @P4 MOV R9, R18 ;  /* 0x0000001200094202 */ /* 0x000fe20000000f00 */
[----:B------:R-:W-:-:S02]  /*0570*/  @P5 IMAD.MOV.U32 R9, RZ, RZ, R0 ;  /* 0x000000ffff095224 */ /* 0x000fc400078e0000 */
[----:B------:R-:W-:Y:S01]  /*0580*/  IMAD.MOV.U32 R12, RZ, RZ, R8 ;  /* 0x000000ffff0c7224 */ /* 0x000fe200078e0008 */
[----:B------:R-:W-:Y:S06]  /*0590*/  @!P6 BRA `(.L_x_16) ;  /* 0x00000000002ce947 */ /* 0x000fec0003800000 */
[----:B------:R-:W-:Y:S01]  /*05a0*/  @P0 IMAD.MOV.U32 R8, RZ, RZ, R4 ;  /* 0x000000ffff080224 */ /* 0x000fe200078e0004 */
[----:B------:R-:W-:Y:S01]  /*05b0*/  ISETP.EQ.AND P0, PT, R10, 0x8, PT ;  /* 0x000000080a00780c */ /* 0x000fe20003f02270 */
[----:B------:R-:W-:Y:S01]  /*05c0*/  @P1 IMAD.MOV.U32 R8, RZ, RZ, R14 ;  /* 0x000000ffff081224 */ /* 0x000fe200078e000e */
[----:B------:R-:W-:Y:S01]  /*05d0*/  LOP3.LUT R7, R7, 0x1f, RZ, 0xc0, !PT ;  /* 0x0000001f07077812 */ /* 0x000fe200078ec0ff */
[----:B------:R-:W-:Y:S01]  /*05e0*/  @P2 IMAD.MOV.U32 R8, RZ, RZ, R15 ;  /* 0x000000ffff082224 */ /* 0x000fe200078e000f */
[----:B------:R-:W-:Y:S01]  /*05f0*/  @P3 MOV R8, R16 ;  /* 0x0000001000083202 */ /* 0x000fe20000000f00 */
[----:B------:R-:W-:Y:S01]  /*0600*/  @P4 IMAD.MOV.U32 R8, RZ, RZ, R17 ;  /* 0x000000ffff084224 */ /* 0x000fe200078e0011 */
[----:B------:R-:W-:Y:S01]  /*0610*/  SHF.L.W.U32.HI R12, R9, R7, R12 ;  /* 0x00000007090c7219 */ /* 0x000fe20000010e0c */
[----:B------:R-:W-:-:S06]  /*0620*/  @P5 IMAD.MOV.U32 R8, RZ, RZ, R18 ;  /* 0x000000ffff085224 */ /* 0x000fcc00078e0012 */
[----:B------:R-:W-:-:S05]  /*0630*/  @P0 IMAD.MOV.U32 R8, RZ, RZ, R0 ;  /* 0x000000ffff080224 */ /* 0x000fca00078e0000 */
[----:B------:R-:W-:-:S07]  /*0640*/  SHF.L.W.U32.HI R9, R8, R7, R9 ;  /* 0x0000000708097219 */ /* 0x000fce0000010e09 */
.L_x_16:
[----:B------:R-:W-:Y:S05]  /*0650*/  BSYNC.RECONVERGENT B1 ;  /* 0x0000000000017941 */ /* 0x000fea0003800200 */
.L_x_15:
[C---:B------:R-:W-:Y:S01]  /*0660*/  SHF.L.W.U32.HI R7, R9.reuse, 0x2, R12 ;  /* 0x0000000209077819 */ /* 0x040fe20000010e0c */
[----:B------:R-:W-:Y:S01]  /*0670*/  IMAD.SHL.U32 R9, R9, 0x4, RZ ;  /* 0x0000000409097824 */ /* 0x000fe200078e00ff */
[----:B------:R-:W-:Y:S01]  /*0680*/  UMOV UR4, 0x54442d19 ;  /* 0x54442d1900047882 */ /* 0x000fe20000000000 */
[----:B------:R-:W-:Y:S01]  /*0690*/  UMOV UR5, 0x3bf921fb ;  /* 0x3bf921fb00057882 */ /* 0x000fe20000000000 */
[----:B------:R-:W-:Y:S02]  /*06a0*/  SHF.R.S32.HI R0, RZ, 0x1f, R7 ;  /* 0x0000001fff007819 */ /* 0x000fe40000011407 */
[----:B------:R-:W-:Y:S02]  /*06b0*/  ISETP.GE.AND P0, PT, R3, RZ, PT ;  /* 0x000000ff0300720c */ /* 0x000fe40003f06270 */
[C---:B------:R-:W-:Y:S02]  /*06c0*/  LOP3.LUT R10, R0.reuse, R9, RZ, 0x3c, !PT ;  /* 0x00000009000a7212 */ /* 0x040fe400078e3cff */
[----:B------:R-:W-:-:S02]  /*06d0*/  LOP3.LUT R11, R0, R7, RZ, 0x3c, !PT ;  /* 0x00000007000b7212 */ /* 0x000fc400078e3cff */
[----:B------:R-:W-:Y:S02]  /*06e0*/  SHF.R.U32.HI R0, RZ, 0x1e, R12 ;  /* 0x0000001eff007819 */ /* 0x000fe4000001160c */
[----:B------:R-:W0:Y:S01]  /*06f0*/  I2F.F64.S64 R8, R10 ;  /* 0x0000000a00087312 */ /* 0x000e220000301c00 */
[C---:B------:R-:W-:Y:S02]  /*0700*/  LOP3.LUT R12, R7.reuse, R3, RZ, 0x3c, !PT ;  /* 0x00000003070c7212 */ /* 0x040fe400078e3cff */
[----:B------:R-:W-:Y:S02]  /*0710*/  LEA.HI R0, R7, R0, RZ, 0x1 ;  /* 0x0000000007007211 */ /* 0x000fe400078f08ff */
[----:B------:R-:W-:-:S03]  /*0720*/  ISETP.GE.AND P1, PT, R12, RZ, PT ;  /* 0x000000ff0c00720c */ /* 0x000fc60003f26270 */
[----:B------:R-:W-:-:S04]  /*0730*/  IMAD.MOV R7, RZ, RZ, -R0 ;  /* 0x000000ffff077224 */ /* 0x000fc800078e0a00 */
[----:B------:R-:W-:Y:S01]  /*0740*/  @!P0 IMAD.MOV.U32 R0, RZ, RZ, R7 ;  /* 0x000000ffff008224 */ /* 0x000fe200078e0007 */
[----:B0-----:R-:W-:-:S10]  /*0750*/  DMUL R8, R8, UR4 ;  /* 0x0000000408087c28 */ /* 0x001fd40008000000 */
[----:B------:R-:W0:Y:S02]  /*0760*/  F2F.F32.F64 R8, R8 ;  /* 0x0000000800087310 */ /* 0x000e240000301000 */
[----:B0-----:R-:W-:-:S07]  /*0770*/  FSEL R10, -R8, R8, !P1 ;  /* 0x00000008080a7208 */ /* 0x001fce0004800100 */
.L_x_13:
[----:B------:R-:W-:Y:S05]  /*0780*/  BSYNC.RECONVERGENT B0 ;  /* 0x0000000000007941 */ /* 0x000fea0003800200 */
.L_x_12:
[----:B------:R-:W-:Y:S01]  /*0790*/  MOV R7, 0x37cbac00 ;  /* 0x37cbac0000077802 */ /* 0x000fe20000000f00 */
[----:B------:R-:W-:Y:S01]  /*07a0*/  FMUL R8, R10, R10 ;  /* 0x0000000a0a087220 */ /* 0x000fe20000400000 */
[C---:B------:R-:W-:Y:S01]  /*07b0*/  LOP3.LUT R11, R0.reuse, 0x1, RZ, 0xc0, !PT ;  /* 0x00000001000b7812 */ /* 0x040fe200078ec0ff */
[----:B------:R-:W-:Y:S01]  /*07c0*/  IMAD.MOV.U32 R12, RZ, RZ, 0x3effffff ;  /* 0x3effffffff0c7424 */ /* 0x000fe200078e00ff */
[----:B------:R-:W-:Y:S01]  /*07d0*/  LOP3.LUT P1, RZ, R0, 0x2, RZ, 0xc0, !PT ;  /* 0x0000000200ff7812 */ /* 0x000fe2000782c0ff */
[----:B------:R-:W-:Y:S01]  /*07e0*/  FFMA R9, R8, R7, -0.0013887860113754868507 ;  /* 0xbab607ed08097423 */ /* 0x000fe20000000007 */
[----:B------:R-:W-:Y:S01]  /*07f0*/  ISETP.NE.U32.AND P0, PT, R11, 0x1, PT ;  /* 0x000000010b00780c */ /* 0x000fe20003f05070 */
[----:B------:R-:W-:Y:S01]  /*0800*/  IMAD.MOV.U32 R11, RZ, RZ, 0x3d2aaabb ;  /* 0x3d2aaabbff0b7424 */ /* 0x000fe200078e00ff */
[----:B------:R-:W-:Y:S01]  /*0810*/  FSETP.GE.AND P2, PT, |R3|, 105615, PT ;  /* 0x47ce47800300780b */ /* 0x000fe20003f46200 */
[----:B------:R-:W-:Y:S01]  /*0820*/  BSSY.RECONVERGENT B0, `(.L_x_17) ;  /* 0x000006a000007945 */ /* 0x000fe20003800200 */
[----:B------:R-:W-:-:S02]  /*0830*/  FSEL R9, R9, -0.00019574658654164522886, !P0 ;  /* 0xb94d415309097808 */ /* 0x000fc40004000000 */
[----:B------:R-:W-:Y:S02]  /*0840*/  FSEL R11, R11, 0.0083327032625675201416, !P0 ;  /* 0x3c0885e40b0b7808 */ /* 0x000fe40004000000 */
[----:B------:R-:W-:Y:S02]  /*0850*/  FSEL R0, R10, 1, P0 ;  /* 0x3f8000000a007808 */ /* 0x000fe40000000000 */
[----:B------:R-:W-:Y:S01]  /*0860*/  FSEL R10, -R12, -0.16666662693023681641, !P0 ;  /* 0xbe2aaaa80c0a7808 */ /* 0x000fe20004000100 */
[C---:B------:R-:W-:Y:S02]  /*0870*/  FFMA R11, R8.reuse, R9, R11 ;  /* 0x00000009080b7223 */ /* 0x040fe4000000000b */
[C---:B------:R-:W-:Y:S02]  /*0880*/  FFMA R9, R8.reuse, R0, RZ ;  /* 0x0000000008097223 */ /* 0x040fe400000000ff */
[----:B------:R-:W-:-:S04]  /*0890*/  FFMA R8, R8, R11, R10 ;  /* 0x0000000b08087223 */ /* 0x000fc8000000000a */
[----:B------:R-:W-:-:S04]  /*08a0*/  FFMA R8, R9, R8, R0 ;  /* 0x0000000809087223 */ /* 0x000fc80000000000 */
[----:B------:R-:W-:Y:S01]  /*08b0*/  @P1 FADD R8, RZ, -R8 ;  /* 0x80000008ff081221 */ /* 0x000fe20000000000 */
        /* <DEDUP_REMOVED lines=12> */
.L_x_19:
[----:B0-----:R-:W-:Y:S01]  /*0980*/  MOV R12, UR8 ;  /* 0x00000008000c7c02 */ /* 0x001fe20008000f00 */
[----:B------:R-:W-:-:S05]  /*0990*/  IMAD.U32 R13, RZ, RZ, UR9 ;  /* 0x00000009ff0d7e24 */ /* 0x000fca000f8e00ff */
        /* <DEDUP_REMOVED lines=9> */
[----:B------:R-:W-:-:S02]  /*0a30*/  ISETP.EQ.AND P4, PT, R6, 0x10, PT ;  /* 0x000000100600780c */ /* 0x000fc40003f82270 */
[C---:B------:R-:W-:Y:S01]  /*0a40*/  ISETP.EQ.AND P5, PT, R6.reuse, 0x14, PT ;  /* 0x000000140600780c */ /* 0x040fe20003fa2270 */
[----:B------:R-:W-:Y:S02]  /*0a50*/  VIADD R6, R6, 0x4 ;  /* 0x0000000406067836 */ /* 0x000fe40000000000 */
[----:B--2---:R-:W-:-:S03]  /*0a60*/  IMAD.WIDE.U32 R10, R10, R9, RZ ;  /* 0x000000090a0a7225 */ /* 0x004fc600078e00ff */
[----:B------:R-:W-:-:S04]  /*0a70*/  IADD3 R5, P6, PT, R10, R0, RZ ;  /* 0x000000000a057210 */ /* 0x000fc80007fde0ff */
[----:B------:R-:W-:Y:S01]  /*0a80*/  IADD3.X R0, PT, PT, R11, UR5, RZ, P6, !PT ;  /* 0x000000050b007c10 */ /* 0x000fe2000b7fe4ff */
[--C-:B------:R-:W-:Y:S02]  /*0a90*/  @P0 IMAD.MOV.U32 R4, RZ, RZ, R5.reuse ;  /* 0x000000ffff040224 */ /* 0x100fe400078e0005 */
[----:B------:R-:W-:Y:S01]  /*0aa0*/  @P5 MOV R18, R5 ;  /* 0x0000000500125202 */ /* 0x000fe20000000f00 */
[--C-:B------:R-:W-:Y:S02]  /*0ab0*/  @P1 IMAD.MOV.U32 R14, RZ, RZ, R5.reuse ;  /* 0x000000ffff0e1224 */ /* 0x100fe400078e0005 */
[--C-:B------:R-:W-:Y:S02]  /*0ac0*/  @P2 IMAD.MOV.U32 R15, RZ, RZ, R5.reuse ;  /* 0x000000ffff0f2224 */ /* 0x100fe400078e0005 */
[--C-:B------:R-:W-:Y:S02]  /*0ad0*/  @P3 IMAD.MOV.U32 R16, RZ, RZ, R5.reuse ;  /* 0x000000ffff103224 */ /* 0x100fe400078e0005 */
        /* <DEDUP_REMOVED lines=14> */
[----:B------:R-:W-:-:S03]  /*0bc0*/  ISETP.EQ.AND P5, PT, R11, RZ, PT ;  /* 0x000000ff0b00720c */ /* 0x000fc60003fa2270 */
[--C-:B------:R-:W-:Y:S01]  /*0bd0*/  @P3 IMAD.MOV.U32 R5, RZ, RZ, R4.reuse ;  /* 0x000000ffff053224 */ /* 0x100fe200078e0004 */
[C---:B------:R-:W-:Y:S01]  /*0be0*/  ISETP.EQ.AND P3, PT, R11.reuse, -0x4, PT ;  /* 0xfffffffc0b00780c */ /* 0x040fe20003f62270 */
[----:B------:R-:W-:Y:S02]  /*0bf0*/  @P4 IMAD.MOV.U32 R6, RZ, RZ, R4 ;  /* 0x000000ffff064224 */ /* 0x000fe400078e0004 */
[----:B------:R-:W-:Y:S01]  /*0c00*/  @P4 IMAD.MOV.U32 R5, RZ, RZ, R14 ;  /* 0x000000ffff054224 */ /* 0x000fe200078e000e */
[----:B------:R-:W-:Y:S01]  /*0c10*/  ISETP.EQ.AND P4, PT, R11, 0x4, PT ;  /* 0x000000040b00780c */ /* 0x000fe20003f82270 */
[----:B------:R-:W-:Y:S01]  /*0c20*/  @P2 IMAD.MOV.U32 R5, RZ, RZ, R15 ;  /* 0x000000ffff052224 */ /* 0x000fe200078e000f */
[----:B------:R-:W-:Y:S01]  /*0c30*/  @P2 MOV R6, R14 ;  /* 0x0000000e00062202 */ /* 0x000fe20000000f00 */
[----:B------:R-:W-:Y:S02]  /*0c40*/  @P1 IMAD.MOV.U32 R5, RZ, RZ, R16 ;  /* 0x000000ffff051224 */ /* 0x000fe400078e0010 */
[----:B------:R-:W-:-:S02]  /*0c50*/  @P0 IMAD.MOV.U32 R5, RZ, RZ, R17 ;  /* 0x000000ffff050224 */ /* 0x000fc400078e0011 */
[----:B------:R-:W-:Y:S02]  /*0c60*/  @P1 IMAD.MOV.U32 R6, RZ, RZ, R15 ;  /* 0x000000ffff061224 */ /* 0x000fe400078e000f */
[----:B------:R-:W-:Y:S01]  /*0c70*/  @P3 MOV R5, R18 ;  /* 0x0000001200053202 */ /* 0x000fe20000000f00 */
[----:B------:R-:W-:Y:S02]  /*0c80*/  @P5 IMAD.MOV.U32 R5, RZ, RZ, R0 ;  /* 0x000000ffff055224 */ /* 0x000fe400078e0000 */
[----:B------:R-:W-:Y:S02]  /*0c90*/  @P0 IMAD.MOV.U32 R6, RZ, RZ, R16 ;  /* 0x000000ffff060224 */ /* 0x000fe400078e0010 */
[----:B------:R-:W-:Y:S02]  /*0ca0*/  @P3 IMAD.MOV.U32 R6, RZ, RZ, R17 ;  /* 0x000000ffff063224 */ /* 0x000fe400078e0011 */
[----:B------:R-:W-:Y:S02]  /*0cb0*/  @P5 IMAD.MOV.U32 R6, RZ, RZ, R18 ;  /* 0x000000ffff065224 */ /* 0x000fe400078e0012 */
[----:B------:R-:W-:-:S02]  /*0cc0*/  @P4 IMAD.MOV.U32 R6, RZ, RZ, R0 ;  /* 0x000000ffff064224 */ /* 0x000fc400078e0000 */
[----:B------:R-:W-:Y:S01]  /*0cd0*/  IMAD.MOV.U32 R9, RZ, RZ, R5 ;  /* 0x000000ffff097224 */ /* 0x000fe200078e0005 */
[----:B------:R-:W-:Y:S06]  /*0ce0*/  @!P6 BRA `(.L_x_21) ;  /* 0x000000000028e947 */ /* 0x000fec0003800000 */
[----:B------:R-:W-:Y:S01]  /*0cf0*/  @P1 IMAD.MOV.U32 R4, RZ, RZ, R14 ;  /* 0x000000ffff041224 */ /* 0x000fe200078e000e */
[----:B------:R-:W-:Y:S01]  /*0d00*/  @P0 MOV R4, R15 ;  /* 0x0000000f00040202 */ /* 0x000fe20000000f00 */
[----:B------:R-:W-:Y:S01]  /*0d10*/  @P3 IMAD.MOV.U32 R4, RZ, RZ, R16 ;  /* 0x000000ffff043224 */ /* 0x000fe200078e0010 */
[----:B------:R-:W-:Y:S01]  /*0d20*/  ISETP.EQ.AND P0, PT, R11, 0x8, PT ;  /* 0x000000080b00780c */ /* 0x000fe20003f02270 */
[----:B------:R-:W-:Y:S01]  /*0d30*/  @P5 IMAD.MOV.U32 R4, RZ, RZ, R17 ;  /* 0x000000ffff045224 */ /* 0x000fe200078e0011 */
[----:B------:R-:W-:Y:S01]  /*0d40*/  LOP3.LUT R5, R10, 0x1f, RZ, 0xc0, !PT ;  /* 0x0000001f0a057812 */ /* 0x000fe200078ec0ff */
[----:B------:R-:W-:-:S03]  /*0d50*/  @P4 IMAD.MOV.U32 R4, RZ, RZ, R18 ;  /* 0x000000ffff044224 */ /* 0x000fc600078e0012 */
[----:B------:R-:W-:-:S07]  /*0d60*/  SHF.L.W.U32.HI R9, R6, R5, R9 ;  /* 0x0000000506097219 */ /* 0x000fce0000010e09 */
[----:B------:R-:W-:-:S05]  /*0d70*/  @P0 IMAD.MOV.U32 R4, RZ, RZ, R0 ;  /* 0x000000ffff040224 */ /* 0x000fca00078e0000 */
[----:B------:R-:W-:-:S07]  /*0d80*/  SHF.L.W.U32.HI R6, R4, R5, R6 ;  /* 0x0000000504067219 */ /* 0x000fce0000010e06 */
.L_x_21:
[----:B------:R-:W-:Y:S05]  /*0d90*/  BSYNC.RECONVERGENT B1 ;  /* 0x0000000000017941 */ /* 0x000fea0003800200 */
.L_x_20:
        /* <DEDUP_REMOVED lines=9> */
[C---:B------:R-:W-:Y:S02]  /*0e30*/  LOP3.LUT R3, R0.reuse, R3, RZ, 0x3c, !PT ;  /* 0x0000000300037212 */ /* 0x040fe400078e3cff */
[----:B------:R-:W0:Y:S01]  /*0e40*/  I2F.F64.S64 R4, R4 ;  /* 0x0000000400047312 */ /* 0x000e220000301c00 */
[----:B------:R-:W-:Y:S02]  /*0e50*/  LEA.HI R6, R0, R6, RZ, 0x1 ;  /* 0x0000000600067211 */ /* 0x000fe400078f08ff */
[----:B------:R-:W-:Y:S02]  /*0e60*/  ISETP.GE.AND P0, PT, R3, RZ, PT ;  /* 0x000000ff0300720c */ /* 0x000fe40003f06270 */
[----:B------:R-:W-:-:S05]  /*0e70*/  IADD3 R0, PT, PT, -R6, RZ, RZ ;  /* 0x000000ff06007210 */ /* 0x000fca0007ffe1ff */
[----:B------:R-:W-:Y:S01]  /*0e80*/  @!P1 IMAD.MOV.U32 R6, RZ, RZ, R0 ;  /* 0x000000ffff069224 */ /* 0x000fe200078e0000 */
[----:B0-----:R-:W-:-:S10]  /*0e90*/  DMUL R10, R4, UR4 ;  /* 0x00000004040a7c28 */ /* 0x001fd40008000000 */
[----:B------:R-:W0:Y:S02]  /*0ea0*/  F2F.F32.F64 R10, R10 ;  /* 0x0000000a000a7310 */ /* 0x000e240000301000 */
[----:B0-----:R-:W-:-:S07]  /*0eb0*/  FSEL R5, -R10, R10, !P0 ;  /* 0x0000000a0a057208 */ /* 0x001fce0004000100 */
.L_x_18:
[----:B------:R-:W-:Y:S05]  /*0ec0*/  BSYNC.RECONVERGENT B0 ;  /* 0x0000000000007941 */ /* 0x000fea0003800200 */
.L_x_17:
[----:B------:R-:W-:Y:S01]  /*0ed0*/  FMUL R3, R5, R5 ;  /* 0x0000000505037220 */ /* 0x000fe20000400000 */
[----:B------:R-:W-:Y:S01]  /*0ee0*/  LOP3.LUT R0, R6, 0x1, RZ, 0xc0, !PT ;  /* 0x0000000106007812 */ /* 0x000fe200078ec0ff */
[----:B------:R-:W-:Y:S02]  /*0ef0*/  IMAD.MOV.U32 R10, RZ, RZ, 0x3c0885e4 ;  /* 0x3c0885e4ff0a7424 */ /* 0x000fe400078e00ff */
[----:B------:R-:W-:Y:S01]  /*0f00*/  FFMA R4, R3, R7, -0.0013887860113754868507 ;  /* 0xbab607ed03047423 */ /* 0x000fe20000000007 */
[----:B------:R-:W-:Y:S01]  /*0f10*/  ISETP.NE.U32.AND P0, PT, R0, 0x1, PT ;  /* 0x000000010000780c */ /* 0x000fe20003f05070 */
[----:B------:R-:W-:Y:S02]  /*0f20*/  VIADD R0, R6, 0x1 ;  /* 0x0000000106007836 */ /* 0x000fe40000000000 */
[----:B------:R-:W0:Y:S01]  /*0f30*/  LDC.64 R6, c[0x0][0x388] ;  /* 0x0000e200ff067b82 */ /* 0x000e220000000a00 */
[----:B------:R-:W-:Y:S01]  /*0f40*/  IMAD.MOV.U32 R9, RZ, RZ, 0x3e2aaaa8 ;  /* 0x3e2aaaa8ff097424 */ /* 0x000fe200078e00ff */
[----:B------:R-:W-:-:S02]  /*0f50*/  FSEL R4, R4, -0.00019574658654164522886, P0 ;  /* 0xb94d415304047808 */ /* 0x000fc40000000000 */
[----:B------:R-:W-:Y:S02]  /*0f60*/  FSEL R10, R10, 0.041666727513074874878, !P0 ;  /* 0x3d2aaabb0a0a7808 */ /* 0x000fe40004000000 */
[----:B------:R-:W-:Y:S02]  /*0f70*/  LOP3.LUT P1, RZ, R0, 0x2, RZ, 0xc0, !PT ;  /* 0x0000000200ff7812 */ /* 0x000fe4000782c0ff */
[----:B------:R-:W-:Y:S01]  /*0f80*/  FSEL R9, -R9, -0.4999999701976776123, !P0 ;  /* 0xbeffffff09097808 */ /* 0x000fe20004000100 */
[----:B------:R-:W-:Y:S01]  /*0f90*/  FFMA R4, R3, R4, R10 ;  /* 0x0000000403047223 */ /* 0x000fe2000000000a */
[----:B------:R-:W-:-:S03]  /*0fa0*/  FSEL R0, R5, 1, !P0 ;  /* 0x3f80000005007808 */ /* 0x000fc60004000000 */
[C---:B------:R-:W-:Y:S02]  /*0fb0*/  FFMA R4, R3.reuse, R4, R9 ;  /* 0x0000000403047223 */ /* 0x040fe40000000009 */
[----:B------:R-:W-:-:S04]  /*0fc0*/  FFMA R3, R3, R0, RZ ;  /* 0x0000000003037223 */ /* 0x000fc800000000ff */
[----:B------:R-:W-:-:S04]  /*0fd0*/  FFMA R3, R3, R4, R0 ;  /* 0x0000000403037223 */ /* 0x000fc80000000000 */
[----:B------:R-:W-:Y:S01]  /*0fe0*/  @P1 FADD R3, RZ, -R3 ;  /* 0x80000003ff031221 */ /* 0x000fe20000000000 */
[----:B0-----:R-:W-:-:S04]  /*0ff0*/  IMAD.WIDE R6, R2, 0x4, R6 ;  /* 0x0000000402067825 */ /* 0x001fc800078e0206 */
[----:B------:R-:W-:-:S05]  /*1000*/  FADD R3, R8, R3 ;  /* 0x0000000308037221 */ /* 0x000fca0000000000 */
[----:B------:R-:W-:Y:S01]  /*1010*/  STG.E desc[UR6][R6.64], R3 ;  /* 0x0000000306007986 */ /* 0x000fe2000c101906 */
[----:B------:R-:W-:Y:S05]  /*1020*/  EXIT ;  /* 0x000000000000794d */ /* 0x000fea0003800000 */
.L_x_22:
        /* <DEDUP_REMOVED lines=13> */
.L_x_49:


//--------------------- .text._Z13stage1_kernelPfS_i --------------------------
	.section	.text._Z13stage1_kernelPfS_i,"ax",@progbits
	.align	128
        .global         _Z13stage1_kernelPfS_i
        .type           _Z13stage1_kernelPfS_i,@function
        .size           _Z13stage1_kernelPfS_i,(.L_x_41 - _Z13stage1_kernelPfS_i)
        .other          _Z13stage1_kernelPfS_i,@"STO_CUDA_ENTRY STV_DEFAULT"
_Z13stage1_kernelPfS_i:
.text._Z13stage1_kernelPfS_i:
        /* <DEDUP_REMOVED lines=10> */
[----:B0-----:R-:W-:-:S06]  /*00a0*/  IMAD.WIDE R2, R5, 0x4, R2 ;  /* 0x0000000405027825 */ /* 0x001fcc00078e0202 */
[----:B-1----:R-:W2:Y:S01]  /*00b0*/  LDG.E R2, desc[UR4][R2.64] ;  /* 0x0000000402027981 */ /* 0x002ea2000c1e1900 */
[----:B------:R-:W-:Y:S01]  /*00c0*/  BSSY.RECONVERGENT B0, `(.L_x_23) ;  /* 0x000000d000007945 */ /* 0x000fe20003800200 */
[----:B--2---:R-:W-:Y:S01]  /*00d0*/  FADD R0, |R2|, -RZ ;  /* 0x800000ff02007221 */ /* 0x004fe20000000200 */
[----:B------:R0:W1:Y:S04]  /*00e0*/  MUFU.RSQ R7, |R2| ;  /* 0x4000000200077308 */ /* 0x0000680000001400 */
[----:B------:R-:W-:-:S04]  /*00f0*/  IADD3 R4, PT, PT, R0, -0xd000000, RZ ;  /* 0xf300000000047810 */ /* 0x000fc80007ffe0ff */
[----:B------:R-:W-:-:S13]  /*0100*/  ISETP.GT.U32.AND P0, PT, R4, 0x727fffff, PT ;  /* 0x727fffff0400780c */ /* 0x000fda0003f04070 */
[----:B01----:R-:W-:Y:S05]  /*0110*/  @!P0 BRA `(.L_x_24) ;  /* 0x00000000000c8947 */ /* 0x003fea0003800000 */
[----:B------:R-:W-:-:S07]  /*0120*/  MOV R9, 0x140 ;  /* 0x0000014000097802 */ /* 0x000fce0000000f00 */
[----:B------:R-:W-:Y:S05]  /*0130*/  CALL.REL.NOINC `($__internal_0_$__cuda_sm20_sqrt_rn_f32_slowpath) ;  /* 0x0000000000287944 */ /* 0x000fea0003c00000 */
[----:B------:R-:W-:Y:S05]  /*0140*/  BRA `(.L_x_25) ;  /* 0x0000000000107947 */ /* 0x000fea0003800000 */
.L_x_24:
[----:B------:R-:W-:Y:S01]  /*0150*/  FMUL.FTZ R3, |R2|, R7 ;  /* 0x0000000702037220 */ /* 0x000fe20000410200 */
[----:B------:R-:W-:-:S03]  /*0160*/  FMUL.FTZ R7, R7, 0.5 ;  /* 0x3f00000007077820 */ /* 0x000fc60000410000 */
[----:B------:R-:W-:-:S04]  /*0170*/  FFMA R2, -R3, R3, |R2| ;  /* 0x0000000303027223 */ /* 0x000fc80000000502 */
[----:B------:R-:W-:-:S07]  /*0180*/  FFMA R7, R2, R7, R3 ;  /* 0x0000000702077223 */ /* 0x000fce0000000003 */
.L_x_25:
[----:B------:R-:W-:Y:S05]  /*0190*/  BSYNC.RECONVERGENT B0 ;  /* 0x0000000000007941 */ /* 0x000fea0003800200 */
.L_x_23:
[----:B------:R-:W0:Y:S02]  /*01a0*/  LDC.64 R2, c[0x0][0x388] ;  /* 0x0000e200ff027b82 */ /* 0x000e240000000a00 */
[----:B0-----:R-:W-:-:S05]  /*01b0*/  IMAD.WIDE R2, R5, 0x4, R2 ;  /* 0x0000000405027825 */ /* 0x001fca00078e0202 */
[----:B------:R-:W-:Y:S01]  /*01c0*/  STG.E desc[UR4][R2.64], R7 ;  /* 0x0000000702007986 */ /* 0x000fe2000c101904 */
[----:B------:R-:W-:Y:S05]  /*01d0*/  EXIT ;  /* 0x000000000000794d */ /* 0x000fea0003800000 */
        .weak           $__internal_0_$__cuda_sm20_sqrt_rn_f32_slowpath
        .type           $__internal_0_$__cuda_sm20_sqrt_rn_f32_slowpath,@function
        .size           $__internal_0_$__cuda_sm20_sqrt_rn_f32_slowpath,(.L_x_41 - $__internal_0_$__cuda_sm20_sqrt_rn_f32_slowpath)
$__internal_0_$__cuda_sm20_sqrt_rn_f32_slowpath:
[----:B------:R-:W-:-:S13]  /*01e0*/  LOP3.LUT P0, RZ, R0, 0x7fffffff, RZ, 0xc0, !PT ;  /* 0x7fffffff00ff7812 */ /* 0x000fda000780c0ff */
[----:B------:R-:W-:Y:S01]  /*01f0*/  @!P0 MOV R2, R0 ;  /* 0x0000000000028202 */ /* 0x000fe20000000f00 */
[----:B------:R-:W-:Y:S06]  /*0200*/  @!P0 BRA `(.L_x_26) ;  /* 0x0000000000408947 */ /* 0x000fec0003800000 */
[----:B------:R-:W-:-:S13]  /*0210*/  FSETP.GEU.FTZ.AND P0, PT, R0, RZ, PT ;  /* 0x000000ff0000720b */ /* 0x000fda0003f1e000 */
[----:B------:R-:W-:Y:S01]  /*0220*/  @!P0 MOV R2, 0x7fffffff ;  /* 0x7fffffff00028802 */ /* 0x000fe20000000f00 */
[----:B------:R-:W-:Y:S06]  /*0230*/  @!P0 BRA `(.L_x_26) ;  /* 0x0000000000348947 */ /* 0x000fec0003800000 */
[----:B------:R-:W-:-:S13]  /*0240*/  FSETP.GTU.FTZ.AND P0, PT, |R0|, +INF , PT ;  /* 0x7f8000000000780b */ /* 0x000fda0003f1c200 */
[----:B------:R-:W-:Y:S01]  /*0250*/  @P0 FADD.FTZ R2, R0, 1 ;  /* 0x3f80000000020421 */ /* 0x000fe20000010000 */
[----:B------:R-:W-:Y:S06]  /*0260*/  @P0 BRA `(.L_x_26) ;  /* 0x0000000000280947 */ /* 0x000fec0003800000 */
[----:B------:R-:W-:-:S13]  /*0270*/  FSETP.NEU.FTZ.AND P0, PT, |R0|, +INF , PT ;  /* 0x7f8000000000780b */ /* 0x000fda0003f1d200 */
[----:B------:R-:W-:-:S04]  /*0280*/  @P0 FFMA R3, R0, 1.84467440737095516160e+19, RZ ;  /* 0x5f80000000030823 */ /* 0x000fc800000000ff */
[----:B------:R-:W0:Y:S02]  /*0290*/  @P0 MUFU.RSQ R2, R3 ;  /* 0x0000000300020308 */ /* 0x000e240000001400 */
[----:B0-----:R-:W-:Y:S01]  /*02a0*/  @P0 FMUL.FTZ R4, R3, R2 ;  /* 0x0000000203040220 */ /* 0x001fe20000410000 */
[----:B------:R-:W-:Y:S01]  /*02b0*/  @P0 FMUL.FTZ R8, R2, 0.5 ;  /* 0x3f00000002080820 */ /* 0x000fe20000410000 */
[----:B------:R-:W-:Y:S02]  /*02c0*/  @!P0 MOV R2, R0 ;  /* 0x0000000000028202 */ /* 0x000fe40000000f00 */
[----:B------:R-:W-:-:S04]  /*02d0*/  @P0 FADD.FTZ R6, -R4, -RZ ;  /* 0x800000ff04060221 */ /* 0x000fc80000010100 */
[----:B------:R-:W-:-:S04]  /*02e0*/  @P0 FFMA R7, R4, R6, R3 ;  /* 0x0000000604070223 */ /* 0x000fc80000000003 */
[----:B------:R-:W-:-:S04]  /*02f0*/  @P0 FFMA R7, R7, R8, R4 ;  /* 0x0000000807070223 */ /* 0x000fc80000000004 */
[----:B------:R-:W-:-:S07]  /*0300*/  @P0 FMUL.FTZ R2, R7, 2.3283064365386962891e-10 ;  /* 0x2f80000007020820 */ /* 0x000fce0000410000 */
.L_x_26:
[----:B------:R-:W-:Y:S01]  /*0310*/  HFMA2 R3, -RZ, RZ, 0, 0 ;  /* 0x00000000ff037431 */ /* 0x000fe200000001ff */
[----:B------:R-:W-:Y:S02]  /*0320*/  MOV R7, R2 ;  /* 0x0000000200077202 */ /* 0x000fe40000000f00 */
[----:B------:R-:W-:-:S04]  /*0330*/  MOV R2, R9 ;  /* 0x0000000900027202 */ /* 0x000fc80000000f00 */
[----:B------:R-:W-:Y:S05]  /*0340*/  RET.REL.NODEC R2 `(_Z13stage1_kernelPfS_i) ;  /* 0xfffffffc022c7950 */ /* 0x000fea0003c3ffff */
.L_x_27:
        /* <DEDUP_REMOVED lines=11> */
.L_x_41:


//--------------------- .text._Z25complex_processing_kernelPfS_i --------------------------
	.section	.text._Z25complex_processing_kernelPfS_i,"ax",@progbits
	.align	128
        .global         _Z25complex_processing_kernelPfS_i
        .type           _Z25complex_processing_kernelPfS_i,@function
        .size           _Z25complex_processing_kernelPfS_i,(.L_x_42 - _Z25complex_processing_kernelPfS_i)
        .other          _Z25complex_processing_kernelPfS_i,@"STO_CUDA_ENTRY STV_DEFAULT"
_Z25complex_processing_kernelPfS_i:
.text._Z25complex_processing_kernelPfS_i:
[----:B------:R-:W0:Y:S01]  /*0000*/  LDC R1, c[0x0][0x37c] ;  /* 0x0000df00ff017b82 */ /* 0x000e220000000800 */
[----:B------:R-:W1:Y:S07]  /*0010*/  S2R R5, SR_TID.X ;  /* 0x0000000000057919 */ /* 0x000e6e0000002100 */
[----:B------:R-:W1:Y:S01]  /*0020*/  S2UR UR4, SR_CTAID.X ;  /* 0x00000000000479c3 */ /* 0x000e620000002500 */
[----:B------:R-:W2:Y:S01]  /*0030*/  LDCU UR5, c[0x0][0x390] ;  /* 0x00007200ff0577ac */ /* 0x000ea20008000800 */
[----:B0-----:R-:W-:-:S06]  /*0040*/  VIADD R1, R1, 0xffffffe0 ;  /* 0xffffffe001017836 */ /* 0x001fcc0000000000 */
[----:B------:R-:W1:Y:S02]  /*0050*/  LDC R0, c[0x0][0x360] ;  /* 0x0000d800ff007b82 */ /* 0x000e640000000800 */
[----:B-1----:R-:W-:-:S05]  /*0060*/  IMAD R5, R0, UR4, R5 ;  /* 0x0000000400057c24 */ /* 0x002fca000f8e0205 */
[----:B--2---:R-:W-:-:S13]  /*0070*/  ISETP.GE.AND P0, PT, R5, UR5, PT ;  /* 0x0000000505007c0c */ /* 0x004fda000bf06270 */
[----:B------:R-:W-:Y:S05]  /*0080*/  @P0 EXIT ;  /* 0x000000000000094d */ /* 0x000fea0003800000 */
[----:B------:R-:W0:Y:S01]  /*0090*/  LDC.64 R2, c[0x0][0x380] ;  /* 0x0000e000ff027b82 */ /* 0x000e220000000a00 */
[----:B------:R-:W1:Y:S01]  /*00a0*/  LDCU.64 UR8, c[0x0][0x358] ;  /* 0x00006b00ff0877ac */ /* 0x000e620008000a00 */
[----:B0-----:R-:W-:-:S05]  /*00b0*/  IMAD.WIDE R2, R5, 0x4, R2 ;  /* 0x0000000405027825 */ /* 0x001fca00078e0202 */
[----:B-1----:R0:W5:Y:S01]  /*00c0*/  LDG.E R7, desc[UR8][R2.64] ;  /* 0x0000000802077981 */ /* 0x002162000c1e1900 */
[----:B------:R-:W-:-:S05]  /*00d0*/  UMOV UR4, URZ ;  /* 0x000000ff00047c82 */ /* 0x000fca0008000000 */
.L_x_38:
[C---:B-----5:R-:W-:Y:S01]  /*00e0*/  FMUL R0, R7.reuse, 0.63661974668502807617 ;  /* 0x3f22f98307007820 */ /* 0x060fe20000400000 */
[----:B------:R-:W-:Y:S01]  /*00f0*/  FSETP.GE.AND P0, PT, |R7|, 105615, PT ;  /* 0x47ce47800700780b */ /* 0x000fe20003f06200 */
[----:B------:R-:W-:Y:S04]  /*0100*/  BSSY.RECONVERGENT B0, `(.L_x_28) ;  /* 0x0000040000007945 */ /* 0x000fe80003800200 */
[----:B------:R-:W1:Y:S02]  /*0110*/  F2I.NTZ R0, R0 ;  /* 0x0000000000007305 */ /* 0x000e640000203100 */
[----:B-1----:R-:W-:Y:S01]  /*0120*/  I2FP.F32.S32 R14, R0 ;  /* 0x00000000000e7245 */ /* 0x002fe20000201400 */
[----:B------:R-:W-:-:S04]  /*0130*/  IMAD.MOV.U32 R15, RZ, RZ, R0 ;  /* 0x000000ffff0f7224 */ /* 0x000fc800078e0000 */
[----:B0-----:R-:W-:-:S04]  /*0140*/  FFMA R3, R14, -1.5707962512969970703, R7 ;  /* 0xbfc90fda0e037823 */ /* 0x001fc80000000007 */
[----:B------:R-:W-:-:S04]  /*0150*/  FFMA R3, R14, -7.5497894158615963534e-08, R3 ;  /* 0xb3a221680e037823 */ /* 0x000fc80000000003 */
[----:B------:R-:W-:-:S04]  /*0160*/  FFMA R14, R14, -5.3903029534742383927e-15, R3 ;  /* 0xa7c234c50e0e7823 */ /* 0x000fc80000000003 */
[----:B------:R-:W-:Y:S01]  /*0170*/  IMAD.MOV.U32 R2, RZ, RZ, R14 ;  /* 0x000000ffff027224 */ /* 0x000fe200078e000e */
[----:B------:R-:W-:Y:S06]  /*0180*/  @!P0 BRA `(.L_x_29) ;  /* 0x0000000000dc8947 */ /* 0x000fec0003800000 */
[----:B------:R-:W-:-:S13]  /*0190*/  FSETP.NEU.AND P0, PT, |R7|, +INF , PT ;  /* 0x7f8000000700780b */ /* 0x000fda0003f0d200 */
[----:B------:R-:W-:Y:S01]  /*01a0*/  @!P0 FMUL R2, RZ, R7 ;  /* 0x00000007ff028220 */ /* 0x000fe20000400000 */
[----:B------:R-:W-:Y:S01]  /*01b0*/  @!P0 MOV R0, RZ ;  /* 0x000000ff00008202 */ /* 0x000fe20000000f00 */
[----:B------:R-:W-:Y:S06]  /*01c0*/  @!P0 BRA `(.L_x_29) ;  /* 0x0000000000cc8947 */ /* 0x000fec0003800000 */
[----:B------:R-:W-:Y:S01]  /*01d0*/  IMAD.SHL.U32 R2, R7, 0x100, RZ ;  /* 0x0000010007027824 */ /* 0x000fe200078e00ff */
[----:B------:R-:W-:Y:S01]  /*01e0*/  MOV R0, R1 ;  /* 0x0000000100007202 */ /* 0x000fe20000000f00 */
[----:B------:R-:W-:Y:S01]  /*01f0*/  IMAD.MOV.U32 R6, RZ, RZ, RZ ;  /* 0x000000ffff067224 */ /* 0x000fe200078e00ff */
[----:B------:R-:W0:Y:S02]  /*0200*/  LDCU.64 UR10, c[0x4][0x38] ;  /* 0x01000700ff0a77ac */ /* 0x000e240008000a00 */
[----:B------:R-:W-:Y:S01]  /*0210*/  LOP3.LUT R13, R2, 0x80000000, RZ, 0xfc, !PT ;  /* 0x80000000020d7812 */ /* 0x000fe200078efcff */
[----:B------:R-:W-:Y:S01]  /*0220*/  UMOV UR6, URZ ;  /* 0x000000ff00067c82 */ /* 0x000fe20008000000 */
[----:B------:R-:W-:-:S05]  /*0230*/  UMOV UR5, URZ ;  /* 0x000000ff00057c82 */ /* 0x000fca0008000000 */
.L_x_30:
[----:B0-----:R-:W-:Y:S02]  /*0240*/  IMAD.U32 R8, RZ, RZ, UR10 ;  /* 0x0000000aff087e24 */ /* 0x001fe4000f8e00ff */
[----:B------:R-:W-:-:S05]  /*0250*/  IMAD.U32 R9, RZ, RZ, UR11 ;  /* 0x0000000bff097e24 */ /* 0x000fca000f8e00ff */
[----:B------:R-:W2:Y:S01]  /*0260*/  LDG.E.CONSTANT R2, desc[UR8][R8.64] ;  /* 0x0000000808027981 */ /* 0x000ea2000c1e9900 */
[----:B------:R-:W-:Y:S02]  /*0270*/  UIADD3 UR10, UP0, UPT, UR10, 0x4, URZ ;  /* 0x000000040a0a7890 */ /* 0x000fe4000ff1e0ff */
[----:B------:R-:W-:Y:S02]  /*0280*/  UIADD3 UR5, UPT, UPT, UR5, 0x1, URZ ;  /* 0x0000000105057890 */ /* 0x000fe4000fffe0ff */
[----:B------:R-:W-:Y:S02]  /*0290*/  UIADD3.X UR11, UPT, UPT, URZ, UR11, URZ, UP0, !UPT ;  /* 0x0000000bff0b7290 */ /* 0x000fe400087fe4ff */
[----:B------:R-:W-:Y:S01]  /*02a0*/  UISETP.NE.AND UP0, UPT, UR5, 0x6, UPT ;  /* 0x000000060500788c */ /* 0x000fe2000bf05270 */
[----:B--2---:R-:W-:-:S03]  /*02b0*/  IMAD.WIDE.U32 R2, R2, R13, RZ ;  /* 0x0000000d02027225 */ /* 0x004fc600078e00ff */
[----:B------:R-:W-:-:S04]  /*02c0*/  IADD3 R11, P0, PT, R2, R6, RZ ;  /* 0x00000006020b7210 */ /* 0x000fc80007f1e0ff */
[----:B------:R-:W-:Y:S01]  /*02d0*/  IADD3.X R6, PT, PT, R3, UR6, RZ, P0, !PT ;  /* 0x0000000603067c10 */ /* 0x000fe200087fe4ff */
[----:B------:R0:W-:Y:S02]  /*02e0*/  STL [R0], R11 ;  /* 0x0000000b00007387 */ /* 0x0001e40000100800 */
[----:B0-----:R-:W-:Y:S01]  /*02f0*/  IADD3 R0, PT, PT, R0, 0x4, RZ ;  /* 0x0000000400007810 */ /* 0x001fe20007ffe0ff */
[----:B------:R-:W-:Y:S06]  /*0300*/  BRA.U UP0, `(.L_x_30) ;  /* 0xfffffffd00cc7547 */ /* 0x000fec000b83ffff */
[----:B------:R-:W-:Y:S01]  /*0310*/  SHF.R.U32.HI R4, RZ, 0x17, R7 ;  /* 0x00000017ff047819 */ /* 0x000fe20000011607 */
[----:B------:R0:W-:Y:S03]  /*0320*/  STL [R1+0x18], R6 ;  /* 0x0000180601007387 */ /* 0x0001e60000100800 */
[C---:B------:R-:W-:Y:S02]  /*0330*/  LOP3.LUT R0, R4.reuse, 0xe0, RZ, 0xc0, !PT ;  /* 0x000000e004007812 */ /* 0x040fe400078ec0ff */
[----:B------:R-:W-:-:S03]  /*0340*/  LOP3.LUT P0, RZ, R4, 0x1f, RZ, 0xc0, !PT ;  /* 0x0000001f04ff7812 */ /* 0x000fc6000780c0ff */
[----:B------:R-:W-:-:S05]  /*0350*/  VIADD R0, R0, 0xffffff80 ;  /* 0xffffff8000007836 */ /* 0x000fca0000000000 */
[----:B------:R-:W-:-:S05]  /*0360*/  SHF.R.U32.HI R0, RZ, 0x5, R0 ;  /* 0x00000005ff007819 */ /* 0x000fca0000011600 */
[----:B------:R-:W-:-:S05]  /*0370*/  IMAD R10, R0, -0x4, R1 ;  /* 0xfffffffc000a7824 */ /* 0x000fca00078e0201 */
[----:B------:R-:W2:Y:S04]  /*0380*/  LDL R0, [R10+0x18] ;  /* 0x000018000a007983 */ /* 0x000ea80000100800 */
[----:B------:R-:W2:Y:S04]  /*0390*/  LDL R3, [R10+0x14] ;  /* 0x000014000a037983 */ /* 0x000ea80000100800 */
[----:B------:R-:W3:Y:S01]  /*03a0*/  @P0 LDL R2, [R10+0x10] ;  /* 0x000010000a020983 */ /* 0x000ee20000100800 */
[----:B------:R-:W-:Y:S01]  /*03b0*/  LOP3.LUT R4, R4, 0x1f, RZ, 0xc0, !PT ;  /* 0x0000001f04047812 */ /* 0x000fe200078ec0ff */
[----:B------:R-:W-:Y:S01]  /*03c0*/  UMOV UR6, 0x54442d19 ;  /* 0x54442d1900067882 */ /* 0x000fe20000000000 */
[----:B------:R-:W-:-:S02]  /*03d0*/  UMOV UR7, 0x3bf921fb ;  /* 0x3bf921fb00077882 */ /* 0x000fc40000000000 */
[-C--:B--2---:R-:W-:Y:S02]  /*03e0*/  @P0 SHF.L.W.U32.HI R0, R3, R4.reuse, R0 ;  /* 0x0000000403000219 */ /* 0x084fe40000010e00 */
[----:B---3--:R-:W-:Y:S02]  /*03f0*/  @P0 SHF.L.W.U32.HI R3, R2, R4, R3 ;  /* 0x0000000402030219 */ /* 0x008fe40000010e03 */
[----:B------:R-:W-:Y:S02]  /*0400*/  ISETP.GE.AND P0, PT, R7, RZ, PT ;  /* 0x000000ff0700720c */ /* 0x000fe40003f06270 */
[C---:B------:R-:W-:Y:S01]  /*0410*/  SHF.L.W.U32.HI R2, R3.reuse, 0x2, R0 ;  /* 0x0000000203027819 */ /* 0x040fe20000010e00 */
[----:B------:R-:W-:-:S03]  /*0420*/  IMAD.SHL.U32 R3, R3, 0x4, RZ ;  /* 0x0000000403037824 */ /* 0x000fc600078e00ff */
[----:B------:R-:W-:-:S04]  /*0430*/  SHF.R.S32.HI R4, RZ, 0x1f, R2 ;  /* 0x0000001fff047819 */ /* 0x000fc80000011402 */
[C---:B------:R-:W-:Y:S02]  /*0440*/  LOP3.LUT R8, R4.reuse, R3, RZ, 0x3c, !PT ;  /* 0x0000000304087212 */ /* 0x040fe400078e3cff */
[----:B------:R-:W-:Y:S02]  /*0450*/  LOP3.LUT R9, R4, R2, RZ, 0x3c, !PT ;  /* 0x0000000204097212 */ /* 0x000fe400078e3cff */
[----:B------:R-:W-:Y:S02]  /*0460*/  SHF.R.U32.HI R3, RZ, 0x1e, R0 ;  /* 0x0000001eff037819 */ /* 0x000fe40000011600 */
[C---:B------:R-:W-:Y:S02]  /*0470*/  LOP3.LUT R4, R2.reuse, R7, RZ, 0x3c, !PT ;  /* 0x0000000702047212 */ /* 0x040fe400078e3cff */
[----:B------:R-:W1:Y:S01]  /*0480*/  I2F.F64.S64 R8, R8 ;  /* 0x0000000800087312 */ /* 0x000e620000301c00 */
[----:B------:R-:W-:Y:S02]  /*0490*/  LEA.HI R0, R2, R3, RZ, 0x1 ;  /* 0x0000000302007211 */ /* 0x000fe400078f08ff */
[----:B------:R-:W-:-:S02]  /*04a0*/  ISETP.GE.AND P1, PT, R4, RZ, PT ;  /* 0x000000ff0400720c */ /* 0x000fc40003f26270 */
[----:B------:R-:W-:-:S05]  /*04b0*/  IADD3 R2, PT, PT, -R0, RZ, RZ ;  /* 0x000000ff00027210 */ /* 0x000fca0007ffe1ff */
[----:B------:R-:W-:Y:S01]  /*04c0*/  @!P0 IMAD.MOV.U32 R0, RZ, RZ, R2 ;  /* 0x000000ffff008224 */ /* 0x000fe200078e0002 */
[----:B-1----:R-:W-:-:S10]  /*04d0*/  DMUL R10, R8, UR6 ;  /* 0x00000006080a7c28 */ /* 0x002fd40008000000 */
[----:B------:R-:W1:Y:S02]  /*04e0*/  F2F.F32.F64 R10, R10 ;  /* 0x0000000a000a7310 */ /* 0x000e640000301000 */
[----:B01----:R-:W-:-:S07]  /*04f0*/  FSEL R2, -R10, R10, !P1 ;  /* 0x0000000a0a027208 */ /* 0x003fce0004800100 */
.L_x_29:
[----:B------:R-:W-:Y:S05]  /*0500*/  BSYNC.RECONVERGENT B0 ;  /* 0x0000000000007941 */ /* 0x000fea0003800200 */
.L_x_28:
[----:B------:R-:W-:Y:S02]  /*0510*/  IMAD.MOV.U32 R11, RZ, RZ, 0x37cbac00 ;  /* 0x37cbac00ff0b7424 */ /* 0x000fe400078e00ff */
[----:B------:R-:W-:Y:S01]  /*0520*/  FMUL R3, R2, R2 ;  /* 0x0000000202037220 */ /* 0x000fe20000400000 */
[----:B------:R-:W-:Y:S01]  /*0530*/  LOP3.LUT R6, R0, 0x1, RZ, 0xc0, !PT ;  /* 0x0000000100067812 */ /* 0x000fe200078ec0ff */
[----:B------:R-:W-:Y:S01]  /*0540*/  IMAD.MOV.U32 R10, RZ, RZ, 0x3effffff ;  /* 0x3effffffff0a7424 */ /* 0x000fe200078e00ff */
[----:B------:R-:W-:Y:S01]  /*0550*/  MOV R12, 0x3d2aaabb ;  /* 0x3d2aaabb000c7802 */ /* 0x000fe20000000f00 */
[----:B------:R-:W-:Y:S01]  /*0560*/  FFMA R4, R3, R11, -0.0013887860113754868507 ;  /* 0xbab607ed03047423 */ /* 0x000fe2000000000b */
[----:B------:R-:W-:Y:S01]  /*0570*/  ISETP.NE.U32.AND P1, PT, R6, 0x1, PT ;  /* 0x000000010600780c */ /* 0x000fe20003f25070 */
[----:B------:R-:W-:Y:S01]  /*0580*/  BSSY.RECONVERGENT B0, `(.L_x_31) ;  /* 0x0000040000007945 */ /* 0x000fe20003800200 */
[----:B------:R-:W-:Y:S02]  /*0590*/  LOP3.LUT P0, RZ, R0, 0x2, RZ, 0xc0, !PT ;  /* 0x0000000200ff7812 */ /* 0x000fe4000780c0ff */
[----:B------:R-:W-:-:S02]  /*05a0*/  FSEL R4, R4, -0.00019574658654164522886, !P1 ;  /* 0xb94d415304047808 */ /* 0x000fc40004800000 */
[----:B------:R-:W-:Y:S02]  /*05b0*/  FSEL R6, R12, 0.0083327032625675201416, !P1 ;  /* 0x3c0885e40c067808 */ /* 0x000fe40004800000 */
[----:B------:R-:W-:Y:S02]  /*05c0*/  FSEL R0, R2, 1, P1 ;  /* 0x3f80000002007808 */ /* 0x000fe40000800000 */
[----:B------:R-:W-:Y:S01]  /*05d0*/  FSEL R9, -R10, -0.16666662693023681641, !P1 ;  /* 0xbe2aaaa80a097808 */ /* 0x000fe20004800100 */
[----:B------:R-:W-:Y:S01]  /*05e0*/  FFMA R4, R3, R4, R6 ;  /* 0x0000000403047223 */ /* 0x000fe20000000006 */
[----:B------:R-:W-:Y:S01]  /*05f0*/  FSETP.GE.AND P1, PT, |R7|, 105615, PT ;  /* 0x47ce47800700780b */ /* 0x000fe20003f26200 */
[C---:B------:R-:W-:Y:S02]  /*0600*/  FFMA R13, R3.reuse, R0, RZ ;  /* 0x00000000030d7223 */ /* 0x040fe400000000ff */
[----:B------:R-:W-:-:S04]  /*0610*/  FFMA R4, R3, R4, R9 ;  /* 0x0000000403047223 */ /* 0x000fc80000000009 */
[----:B------:R-:W-:-:S04]  /*0620*/  FFMA R13, R13, R4, R0 ;  /* 0x000000040d0d7223 */ /* 0x000fc80000000000 */
[----:B------:R-:W-:Y:S02]  /*0630*/  @P0 FADD R13, RZ, -R13 ;  /* 0x8000000dff0d0221 */ /* 0x000fe40000000000 */
[----:B------:R-:W-:Y:S05]  /*0640*/  @!P1 BRA `(.L_x_32) ;  /* 0x0000000000cc9947 */ /* 0x000fea0003800000 */
[----:B------:R-:W-:-:S13]  /*0650*/  FSETP.NEU.AND P0, PT, |R7|, +INF , PT ;  /* 0x7f8000000700780b */ /* 0x000fda0003f0d200 */
[----:B------:R-:W-:Y:S01]  /*0660*/  @!P0 FMUL R14, RZ, R7 ;  /* 0x00000007ff0e8220 */ /* 0x000fe20000400000 */
[----:B------:R-:W-:Y:S01]  /*0670*/  @!P0 IMAD.MOV.U32 R15, RZ, RZ, RZ ;  /* 0x000000ffff0f8224 */ /* 0x000fe200078e00ff */
[----:B------:R-:W-:Y:S06]  /*0680*/  @!P0 BRA `(.L_x_32) ;  /* 0x0000000000bc8947 */ /* 0x000fec0003800000 */
[----:B------:R-:W0:Y:S01]  /*0690*/  LDC.64 R2, c[0x4][0x38] ;  /* 0x01000e00ff027b82 */ /* 0x000e220000000a00 */
[----:B------:R-:W-:Y:S01]  /*06a0*/  SHF.L.U32 R4, R7, 0x8, RZ ;  /* 0x0000000807047819 */ /* 0x000fe200000006ff */
[----:B------:R-:W-:Y:S01]  /*06b0*/  IMAD.MOV.U32 R6, RZ, RZ, RZ ;  /* 0x000000ffff067224 */ /* 0x000fe200078e00ff */
[----:B------:R-:W-:Y:S01]  /*06c0*/  UMOV UR5, URZ ;  /* 0x000000ff00057c82 */ /* 0x000fe20008000000 */
[----:B------:R-:W-:Y:S01]  /*06d0*/  IMAD.MOV.U32 R0, RZ, RZ, RZ ;  /* 0x000000ffff007224 */ /* 0x000fe200078e00ff */
[----:B------:R-:W-:-:S07]  /*06e0*/  LOP3.LUT R19, R4, 0x80000000, RZ, 0xfc, !PT ;  /* 0x8000000004137812 */ /* 0x000fce00078efcff */
.L_x_33:
[----:B0-----:R-:W-:-:S06]  /*06f0*/  IMAD.WIDE.U32 R8, R0, 0x4, R2 ;  /* 0x0000000400087825 */ /* 0x001fcc00078e0002 */
[----:B------:R-:W2:Y:S01]  /*0700*/  LDG.E.CONSTANT R8, desc[UR8][R8.64] ;  /* 0x0000000808087981 */ /* 0x000ea2000c1e9900 */
[C---:B-1----:R-:W-:Y:S01]  /*0710*/  LEA R4, R0.reuse, R1, 0x2 ;  /* 0x0000000100047211 */ /* 0x042fe200078e10ff */
[----:B------:R-:W-:-:S05]  /*0720*/  VIADD R0, R0, 0x1 ;  /* 0x0000000100007836 */ /* 0x000fca0000000000 */
[----:B------:R-:W-:Y:S01]  /*0730*/  ISETP.NE.AND P0, PT, R0, 0x6, PT ;  /* 0x000000060000780c */ /* 0x000fe20003f05270 */
[----:B--2---:R-:W-:-:S03]  /*0740*/  IMAD.WIDE.U32 R14, R8, R19, RZ ;  /* 0x00000013080e7225 */ /* 0x004fc600078e00ff */
[----:B------:R-:W-:-:S04]  /*0750*/  IADD3 R17, P1, PT, R14, R6, RZ ;  /* 0x000000060e117210 */ /* 0x000fc80007f3e0ff */
[----:B------:R-:W-:Y:S01]  /*0760*/  IADD3.X R6, PT, PT, R15, UR5, RZ, P1, !PT ;  /* 0x000000050f067c10 */ /* 0x000fe20008ffe4ff */
[----:B------:R1:W-:Y:S04]  /*0770*/  STL [R4], R17 ;  /* 0x0000001104007387 */ /* 0x0003e80000100800 */
[----:B------:R-:W-:Y:S05]  /*0780*/  @P0 BRA `(.L_x_33) ;  /* 0xfffffffc00d80947 */ /* 0x000fea000383ffff */
[----:B-1----:R-:W-:Y:S01]  /*0790*/  SHF.R.U32.HI R4, RZ, 0x17, R7 ;  /* 0x00000017ff047819 */ /* 0x002fe20000011607 */
        /* <DEDUP_REMOVED lines=11> */
[----:B------:R-:W-:Y:S01]  /*0850*/  UMOV UR7, 0x3bf921fb ;  /* 0x3bf921fb00077882 */ /* 0x000fe20000000000 */
[----:B------:R-:W-:-:S02]  /*0860*/  ISETP.GE.AND P1, PT, R7, RZ, PT ;  /* 0x000000ff0700720c */ /* 0x000fc40003f26270 */
[-C--:B--2---:R-:W-:Y:S02]  /*0870*/  @P0 SHF.L.W.U32.HI R0, R3, R4.reuse, R0 ;  /* 0x0000000403000219 */ /* 0x084fe40000010e00 */
[----:B---3--:R-:W-:Y:S02]  /*0880*/  @P0 SHF.L.W.U32.HI R3, R2, R4, R3 ;  /* 0x0000000402030219 */ /* 0x008fe40000010e03 */
[--C-:B------:R-:W-:Y:S02]  /*0890*/  SHF.R.U32.HI R15, RZ, 0x1e, R0.reuse ;  /* 0x0000001eff0f7819 */ /* 0x100fe40000011600 */
[C---:B------:R-:W-:Y:S02]  /*08a0*/  SHF.L.W.U32.HI R2, R3.reuse, 0x2, R0 ;  /* 0x0000000203027819 */ /* 0x040fe40000010e00 */
[----:B------:R-:W-:Y:S02]  /*08b0*/  SHF.L.U32 R3, R3, 0x2, RZ ;  /* 0x0000000203037819 */ /* 0x000fe400000006ff */
[----:B------:R-:W-:-:S02]  /*08c0*/  SHF.R.S32.HI R4, RZ, 0x1f, R2 ;  /* 0x0000001fff047819 */ /* 0x000fc40000011402 */
[----:B------:R-:W-:Y:S02]  /*08d0*/  LEA.HI R15, R2, R15, RZ, 0x1 ;  /* 0x0000000f020f7211 */ /* 0x000fe400078f08ff */
[C---:B------:R-:W-:Y:S02]  /*08e0*/  LOP3.LUT R8, R4.reuse, R3, RZ, 0x3c, !PT ;  /* 0x0000000304087212 */ /* 0x040fe400078e3cff */
[----:B------:R-:W-:Y:S01]  /*08f0*/  LOP3.LUT R9, R4, R2, RZ, 0x3c, !PT ;  /* 0x0000000204097212 */ /* 0x000fe200078e3cff */
[----:B------:R-:W-:Y:S01]  /*0900*/  IMAD.MOV R0, RZ, RZ, -R15 ;  /* 0x000000ffff007224 */ /* 0x000fe200078e0a0f */
[----:B------:R-:W-:-:S03]  /*0910*/  LOP3.LUT R7, R2, R7, RZ, 0x3c, !PT ;  /* 0x0000000702077212 */ /* 0x000fc600078e3cff */
[----:B------:R-:W-:Y:S01]  /*0920*/  @!P1 IMAD.MOV.U32 R15, RZ, RZ, R0 ;  /* 0x000000ffff0f9224 */ /* 0x000fe200078e0000 */
[----:B------:R-:W1:Y:S01]  /*0930*/  I2F.F64.S64 R8, R8 ;  /* 0x0000000800087312 */ /* 0x000e620000301c00 */
[----:B------:R-:W-:Y:S01]  /*0940*/  ISETP.GE.AND P0, PT, R7, RZ, PT ;  /* 0x000000ff0700720c */ /* 0x000fe20003f06270 */
[----:B-1----:R-:W-:-:S10]  /*0950*/  DMUL R16, R8, UR6 ;  /* 0x0000000608107c28 */ /* 0x002fd40008000000 */
[----:B------:R-:W1:Y:S02]  /*0960*/  F2F.F32.F64 R16, R16 ;  /* 0x0000001000107310 */ /* 0x000e640000301000 */
[----:B01----:R-:W-:-:S07]  /*0970*/  FSEL R14, -R16, R16, !P0 ;  /* 0x00000010100e7208 */ /* 0x003fce0004000100 */
.L_x_32:
[----:B------:R-:W-:Y:S05]  /*0980*/  BSYNC.RECONVERGENT B0 ;  /* 0x0000000000007941 */ /* 0x000fea0003800200 */
.L_x_31:
[----:B------:R-:W-:Y:S01]  /*0990*/  FMUL R2, R14, R14 ;  /* 0x0000000e0e027220 */ /* 0x000fe20000400000 */
[C---:B------:R-:W-:Y:S01]  /*09a0*/  LOP3.LUT R0, R15.reuse, 0x1, RZ, 0xc0, !PT ;  /* 0x000000010f007812 */ /* 0x040fe200078ec0ff */
[----:B------:R-:W-:Y:S01]  /*09b0*/  BSSY.RECONVERGENT B0, `(.L_x_34) ;  /* 0x000001d000007945 */ /* 0x000fe20003800200 */
[----:B------:R-:W-:Y:S01]  /*09c0*/  IADD3 R15, PT, PT, R15, 0x1, RZ ;  /* 0x000000010f0f7810 */ /* 0x000fe20007ffe0ff */
[----:B------:R-:W-:Y:S01]  /*09d0*/  FFMA R11, R2, R11, -0.0013887860113754868507 ;  /* 0xbab607ed020b7423 */ /* 0x000fe2000000000b */
[----:B------:R-:W-:Y:S02]  /*09e0*/  ISETP.NE.U32.AND P0, PT, R0, 0x1, PT ;  /* 0x000000010000780c */ /* 0x000fe40003f05070 */
[----:B------:R-:W-:Y:S02]  /*09f0*/  LOP3.LUT P1, RZ, R15, 0x2, RZ, 0xc0, !PT ;  /* 0x000000020fff7812 */ /* 0x000fe4000782c0ff */
[----:B------:R-:W-:Y:S02]  /*0a00*/  FSEL R3, R12, 0.0083327032625675201416, P0 ;  /* 0x3c0885e40c037808 */ /* 0x000fe40000000000 */
[----:B------:R-:W-:-:S02]  /*0a10*/  FSEL R11, R11, -0.00019574658654164522886, P0 ;  /* 0xb94d41530b0b7808 */ /* 0x000fc40000000000 */
[----:B------:R-:W-:Y:S02]  /*0a20*/  FSEL R0, R14, 1, !P0 ;  /* 0x3f8000000e007808 */ /* 0x000fe40004000000 */
[----:B------:R-:W-:Y:S01]  /*0a30*/  FSEL R10, -R10, -0.16666662693023681641, P0 ;  /* 0xbe2aaaa80a0a7808 */ /* 0x000fe20000000100 */
[C---:B------:R-:W-:Y:S02]  /*0a40*/  FFMA R11, R2.reuse, R11, R3 ;  /* 0x0000000b020b7223 */ /* 0x040fe40000000003 */
[C---:B------:R-:W-:Y:S02]  /*0a50*/  FFMA R3, R2.reuse, R0, RZ ;  /* 0x0000000002037223 */ /* 0x040fe400000000ff */
[----:B------:R-:W-:-:S04]  /*0a60*/  FFMA R10, R2, R11, R10 ;  /* 0x0000000b020a7223 */ /* 0x000fc8000000000a */
[----:B------:R-:W-:-:S04]  /*0a70*/  FFMA R0, R3, R10, R0 ;  /* 0x0000000a03007223 */ /* 0x000fc80000000000 */
[----:B------:R-:W-:-:S04]  /*0a80*/  @P1 FADD R0, RZ, -R0 ;  /* 0x80000000ff001221 */ /* 0x000fc80000000000 */
[----:B------:R-:W-:-:S04]  /*0a90*/  FADD R0, R13, R0 ;  /* 0x000000000d007221 */ /* 0x000fc80000000000 */
[----:B------:R-:W-:-:S04]  /*0aa0*/  FADD R3, |R0|, 1 ;  /* 0x3f80000000037421 */ /* 0x000fc80000000200 */
[----:B------:R-:W-:Y:S01]  /*0ab0*/  VIADD R0, R3, 0xf3000000 ;  /* 0xf300000003007836 */ /* 0x000fe20000000000 */
[----:B------:R0:W1:Y:S04]  /*0ac0*/  MUFU.RSQ R2, R3 ;  /* 0x0000000300027308 */ /* 0x0000680000001400 */
[----:B------:R-:W-:-:S13]  /*0ad0*/  ISETP.GT.U32.AND P0, PT, R0, 0x727fffff, PT ;  /* 0x727fffff0000780c */ /* 0x000fda0003f04070 */
[----:B01----:R-:W-:Y:S05]  /*0ae0*/  @!P0 BRA `(.L_x_35) ;  /* 0x0000000000148947 */ /* 0x003fea0003800000 */
[----:B------:R-:W-:Y:S01]  /*0af0*/  BSSY.RECONVERGENT B1, `(.L_x_36) ;  /* 0x0000003000017945 */ /* 0x000fe20003800200 */
[----:B------:R-:W-:-:S07]  /*0b00*/  MOV R9, 0xb20 ;  /* 0x00000b2000097802 */ /* 0x000fce0000000f00 */
[----:B------:R-:W-:Y:S05]  /*0b10*/  CALL.REL.NOINC `($__internal_1_$__cuda_sm20_sqrt_rn_f32_slowpath) ;  /* 0x0000000000a47944 */ /* 0x000fea0003c00000 */
[----:B------:R-:W-:Y:S05]  /*0b20*/  BSYNC.RECONVERGENT B1 ;  /* 0x0000000000017941 */ /* 0x000fea0003800200 */
.L_x_36:
[----:B------:R-:W-:Y:S05]  /*0b30*/  BRA `(.L_x_37) ;  /* 0x0000000000107947 */ /* 0x000fea0003800000 */
.L_x_35:
[----:B------:R-:W-:Y:S01]  /*0b40*/  FMUL.FTZ R0, R3, R2 ;  /* 0x0000000203007220 */ /* 0x000fe20000410000 */
[----:B------:R-:W-:-:S03]  /*0b50*/  FMUL.FTZ R2, R2, 0.5 ;  /* 0x3f00000002027820 */ /* 0x000fc60000410000 */
[----:B------:R-:W-:-:S04]  /*0b60*/  FFMA R3, -R0, R0, R3 ;  /* 0x0000000000037223 */ /* 0x000fc80000000103 */
[----:B------:R-:W-:-:S07]  /*0b70*/  FFMA R0, R3, R2, R0 ;  /* 0x0000000203007223 */ /* 0x000fce0000000000 */
.L_x_37:
[----:B------:R-:W-:Y:S05]  /*0b80*/  BSYNC.RECONVERGENT B0 ;  /* 0x0000000000007941 */ /* 0x000fea0003800200 */
.L_x_34:
[----:B------:R-:W-:Y:S01]  /*0b90*/  FADD R0, R0, 1 ;  /* 0x3f80000000007421 */ /* 0x000fe20000000000 */
[----:B------:R-:W-:Y:S01]  /*0ba0*/  IMAD.MOV.U32 R7, RZ, RZ, 0x3e055027 ;  /* 0x3e055027ff077424 */ /* 0x000fe200078e00ff */
[----:B------:R-:W-:-:S03]  /*0bb0*/  UIADD3 UR4, UPT, UPT, UR4, 0x1, URZ ;  /* 0x0000000104047890 */ /* 0x000fc6000fffe0ff */
[----:B------:R-:W-:Y:S01]  /*0bc0*/  FSETP.GEU.AND P0, PT, R0, 1.175494350822287508e-38, PT ;  /* 0x008000000000780b */ /* 0x000fe20003f0e000 */
[----:B------:R-:W-:-:S12]  /*0bd0*/  UISETP.NE.AND UP0, UPT, UR4, 0x64, UPT ;  /* 0x000000640400788c */ /* 0x000fd8000bf05270 */
[----:B------:R-:W-:-:S04]  /*0be0*/  @!P0 FMUL R0, R0, 8388608 ;  /* 0x4b00000000008820 */ /* 0x000fc80000400000 */
[C---:B------:R-:W-:Y:S01]  /*0bf0*/  VIADD R2, R0.reuse, 0xc0d55555 ;  /* 0xc0d5555500027836 */ /* 0x040fe20000000000 */
[----:B------:R-:W-:-:S04]  /*0c00*/  FSETP.NEU.AND P1, PT, R0, RZ, PT ;  /* 0x000000ff0000720b */ /* 0x000fc80003f2d000 */
[----:B------:R-:W-:-:S04]  /*0c10*/  LOP3.LUT R3, R2, 0xff800000, RZ, 0xc0, !PT ;  /* 0xff80000002037812 */ /* 0x000fc800078ec0ff */
[-C--:B------:R-:W-:Y:S02]  /*0c20*/  IADD3 R2, PT, PT, R0, -R3.reuse, RZ ;  /* 0x8000000300027210 */ /* 0x080fe40007ffe0ff */
[----:B------:R-:W-:-:S03]  /*0c30*/  I2FP.F32.S32 R3, R3 ;  /* 0x0000000300037245 */ /* 0x000fc60000201400 */
[----:B------:R-:W-:Y:S01]  /*0c40*/  FADD R4, R2, -1 ;  /* 0xbf80000002047421 */ /* 0x000fe20000000000 */
[----:B------:R-:W-:Y:S02]  /*0c50*/  FSEL R2, RZ, -23, P0 ;  /* 0xc1b80000ff027808 */ /* 0x000fe40000000000 */
[----:B------:R-:W-:Y:S01]  /*0c60*/  ISETP.GT.U32.AND P0, PT, R0, 0x7f7fffff, PT ;  /* 0x7f7fffff0000780c */ /* 0x000fe20003f04070 */
[C---:B------:R-:W-:Y:S02]  /*0c70*/  FFMA R7, R4.reuse, -R7, 0.14084610342979431152 ;  /* 0x3e1039f604077423 */ /* 0x040fe40000000807 */
[----:B------:R-:W-:Y:S01]  /*0c80*/  FFMA R2, R3, 1.1920928955078125e-07, R2 ;  /* 0x3400000003027823 */ /* 0x000fe20000000002 */
[----:B------:R-:W-:Y:S02]  /*0c90*/  IMAD.MOV.U32 R3, RZ, RZ, 0x7f800000 ;  /* 0x7f800000ff037424 */ /* 0x000fe400078e00ff */
[----:B------:R-:W-:-:S04]  /*0ca0*/  FFMA R7, R4, R7, -0.12148627638816833496 ;  /* 0xbdf8cdcc04077423 */ /* 0x000fc80000000007 */
[----:B------:R-:W-:-:S04]  /*0cb0*/  FFMA R7, R4, R7, 0.13980610668659210205 ;  /* 0x3e0f295504077423 */ /* 0x000fc80000000007 */
[----:B------:R-:W-:-:S04]  /*0cc0*/  FFMA R7, R4, R7, -0.16684235632419586182 ;  /* 0xbe2ad8b904077423 */ /* 0x000fc80000000007 */
[----:B------:R-:W-:-:S04]  /*0cd0*/  FFMA R7, R4, R7, 0.20012299716472625732 ;  /* 0x3e4ced0b04077423 */ /* 0x000fc80000000007 */
[----:B------:R-:W-:-:S04]  /*0ce0*/  FFMA R7, R4, R7, -0.24999669194221496582 ;  /* 0xbe7fff2204077423 */ /* 0x000fc80000000007 */
[----:B------:R-:W-:-:S04]  /*0cf0*/  FFMA R7, R4, R7, 0.33333182334899902344 ;  /* 0x3eaaaa7804077423 */ /* 0x000fc80000000007 */
[----:B------:R-:W-:-:S04]  /*0d00*/  FFMA R7, R4, R7, -0.5 ;  /* 0xbf00000004077423 */ /* 0x000fc80000000007 */
[----:B------:R-:W-:-:S04]  /*0d10*/  FMUL R7, R4, R7 ;  /* 0x0000000704077220 */ /* 0x000fc80000400000 */
[----:B------:R-:W-:-:S04]  /*0d20*/  FFMA R7, R4, R7, R4 ;  /* 0x0000000704077223 */ /* 0x000fc80000000004 */
[----:B------:R-:W-:Y:S01]  /*0d30*/  FFMA R7, R2, 0.69314718246459960938, R7 ;  /* 0x3f31721802077823 */ /* 0x000fe20000000007 */
[----:B------:R-:W-:-:S05]  /*0d40*/  @P0 FFMA R7, R0, R3, +INF ;  /* 0x7f80000000070423 */ /* 0x000fca0000000003 */
[----:B------:R-:W-:Y:S01]  /*0d50*/  FSEL R7, R7, -INF , P1 ;  /* 0xff80000007077808 */ /* 0x000fe20000800000 */
[----:B------:R-:W-:Y:S06]  /*0d60*/  BRA.U UP0, `(.L_x_38) ;  /* 0xfffffff100dc7547 */ /* 0x000fec000b83ffff */
[----:B------:R-:W0:Y:S02]  /*0d70*/  LDC.64 R2, c[0x0][0x388] ;  /* 0x0000e200ff027b82 */ /* 0x000e240000000a00 */
[----:B0-----:R-:W-:-:S05]  /*0d80*/  IMAD.WIDE R2, R5, 0x4, R2 ;  /* 0x0000000405027825 */ /* 0x001fca00078e0202 */
[----:B------:R-:W-:Y:S01]  /*0d90*/  STG.E desc[UR8][R2.64], R7 ;  /* 0x0000000702007986 */ /* 0x000fe2000c101908 */
[----:B------:R-:W-:Y:S05]  /*0da0*/  EXIT ;  /* 0x000000000000794d */ /* 0x000fea0003800000 */
        .weak           $__internal_1_$__cuda_sm20_sqrt_rn_f32_slowpath
        .type           $__internal_1_$__cuda_sm20_sqrt_rn_f32_slowpath,@function
        .size           $__internal_1_$__cuda_sm20_sqrt_rn_f32_slowpath,(.L_x_42 - $__internal_1_$__cuda_sm20_sqrt_rn_f32_slowpath)
$__internal_1_$__cuda_sm20_sqrt_rn_f32_slowpath:
[----:B------:R-:W-:-:S13]  /*0db0*/  LOP3.LUT P0, RZ, R3, 0x7fffffff, RZ, 0xc0, !PT ;  /* 0x7fffffff03ff7812 */ /* 0x000fda000780c0ff */
[----:B------:R-:W-:Y:S01]  /*0dc0*/  @!P0 MOV R2, R3 ;  /* 0x0000000300028202 */ /* 0x000fe20000000f00 */
[----:B------:R-:W-:Y:S06]  /*0dd0*/  @!P0 BRA `(.L_x_39) ;  /* 0x0000000000448947 */ /* 0x000fec0003800000 */
[----:B------:R-:W-:Y:S01]  /*0de0*/  FSETP.GEU.FTZ.AND P0, PT, R3, RZ, PT ;  /* 0x000000ff0300720b */ /* 0x000fe20003f1e000 */
[----:B------:R-:W-:-:S12]  /*0df0*/  IMAD.MOV.U32 R0, RZ, RZ, R3 ;  /* 0x000000ffff007224 */ /* 0x000fd800078e0003 */
[----:B------:R-:W-:Y:S01]  /*0e00*/  @!P0 IMAD.MOV.U32 R2, RZ, RZ, 0x7fffffff ;  /* 0x7fffffffff028424 */ /* 0x000fe200078e00ff */
        /* <DEDUP_REMOVED lines=14> */
.L_x_39:
[----:B------:R-:W-:Y:S02]  /*0ef0*/  HFMA2 R3, -RZ, RZ, 0, 0 ;  /* 0x00000000ff037431 */ /* 0x000fe400000001ff */
[----:B------:R-:W-:Y:S02]  /*0f00*/  IMAD.MOV.U32 R0, RZ, RZ, R2 ;  /* 0x000000ffff007224 */ /* 0x000fe400078e0002 */
[----:B------:R-:W-:-:S04]  /*0f10*/  IMAD.MOV.U32 R2, RZ, RZ, R9 ;  /* 0x000000ffff027224 */ /* 0x000fc800078e0009 */
[----:B------:R-:W-:Y:S05]  /*0f20*/  RET.REL.NODEC R2 `(_Z25complex_processing_kernelPfS_i) ;  /* 0xfffffff002347950 */ /* 0x000fea0003c3ffff */
.L_x_40:
        /* <DEDUP_REMOVED lines=13> */
.L_x_42:


//--------------------- .nv.global.init           --------------------------
	.section	.nv.global.init,"aw",@progbits
	.align	4
.nv.global.init:
	.type		__cudart_i2opi_f,@object
	.size		__cudart_i2opi_f,($str$1 - __cudart_i2opi_f)
__cudart_i2opi_f:
        /*0000*/ 	.byte	0x41, 0x90, 0x43, 0x3c, 0x99, 0x95, 0x62, 0xdb, 0xc0, 0xdd, 0x34, 0xf5, 0xd1, 0x57, 0x27, 0xfc
        /*0010*/ 	.byte	0x29, 0x15, 0x44, 0x4e, 0x6e, 0x83, 0xf9, 0xa2
	.type		$str$1,@object
	.size		$str$1,($str$5 - $str$1)
$str$1:
        /*0018*/ 	.byte	0x4a, 0x6f, 0x69, 0x6e, 0x20, 0x77, 0x6f, 0x72, 0x6b, 0x20, 0x63, 0x6f, 0x6d, 0x70, 0x6c, 0x65
        /*0028*/ 	.byte	0x74, 0x65, 0x0a, 0x00
	.type		$str$5,@object
	.size		$str$5,($str$3 - $str$5)
$str$5:
        /*002c*/ 	.byte	0x41, 0x67, 0x67, 0x72, 0x65, 0x67, 0x61, 0x74, 0x69, 0x6f, 0x6e, 0x20, 0x63, 0x6f, 0x6d, 0x70
        /*003c*/ 	.byte	0x6c, 0x65, 0x74, 0x65, 0x0a, 0x00
	.type		$str$3,@object
	.size		$str$3,($str$2 - $str$3)
$str$3:
        /*0042*/ 	.byte	0x49, 0x6e, 0x69, 0x74, 0x69, 0x61, 0x6c, 0x20, 0x70, 0x72, 0x6f, 0x63, 0x65, 0x73, 0x73, 0x69
        /*0052*/ 	.byte	0x6e, 0x67, 0x20, 0x63, 0x6f, 0x6d, 0x70, 0x6c, 0x65, 0x74, 0x65, 0x0a, 0x00
	.type		$str$2,@object
	.size		$str$2,($str - $str$2)
$str$2:
        /*005f*/ 	.byte	0x53, 0x74, 0x61, 0x67, 0x65, 0x20, 0x25, 0x64, 0x2c, 0x20, 0x69, 0x74, 0x65, 0x72, 0x61, 0x74
        /*006f*/ 	.byte	0x69, 0x6f, 0x6e, 0x20, 0x25, 0x64, 0x20, 0x63, 0x6f, 0x6d, 0x70, 0x6c, 0x65, 0x74, 0x65, 0x0a
        /*007f*/ 	.byte	0x00
	.type		$str,@object
	.size		$str,($str$4 - $str)
$str:
        /*0080*/ 	.byte	0x53, 0x74, 0x72, 0x65, 0x61, 0x6d, 0x20, 0x25, 0x64, 0x20, 0x70, 0x61, 0x72, 0x61, 0x6c, 0x6c
        /*0090*/ 	.byte	0x65, 0x6c, 0x20, 0x77, 0x6f, 0x72, 0x6b, 0x20, 0x63, 0x6f, 0x6d, 0x70, 0x6c, 0x65, 0x74, 0x65
        /*00a0*/ 	.byte	0x0a, 0x00
	.type		$str$4,@object
	.size		$str$4,(.L_4 - $str$4)
$str$4:
        /*00a2*/ 	.byte	0x50, 0x61, 0x72, 0x61, 0x6c, 0x6c, 0x65, 0x6c, 0x20, 0x70, 0x72, 0x6f, 0x63, 0x65, 0x73, 0x73
        /*00b2*/ 	.byte	0x69, 0x6e, 0x67, 0x20, 0x62, 0x72, 0x61, 0x6e, 0x63, 0x68, 0x20, 0x25, 0x64, 0x20, 0x63, 0x6f
        /*00c2*/ 	.byte	0x6d, 0x70, 0x6c, 0x65, 0x74, 0x65, 0x0a, 0x00
.L_4:


//--------------------- .nv.shared.reserved.0     --------------------------
	.section	.nv.shared.reserved.0,"aw",@nobits
	.weak		__nv_reservedSMEM_offset_0_alias
	.size		__nv_reservedSMEM_offset_0_alias, 0, 64
	.other		__nv_reservedSMEM_offset_0_alias,@"STO_CUDA_RESERVED_SHARED STV_DEFAULT"
__nv_reservedSMEM_offset_0_alias:
	.zero		0
	.zero		64


//--------------------- .nv.constant0._Z18aggregation_kernelv --------------------------
	.section	.nv.constant0._Z18aggregation_kernelv,"a",@progbits
	.sectionflags	@""
	.align	4
.nv.constant0._Z18aggregation_kernelv:
	.zero		896


//--------------------- .nv.constant0._Z26parallel_processing_kerneli --------------------------
	.section	.nv.constant0._Z26parallel_processing_kerneli,"a",@progbits
	.sectionflags	@""
	.align	4
.nv.constant0._Z26parallel_processing_kerneli:
	.zero		900


//--------------------- .nv.constant0._Z25initial_processing_kernelv --------------------------
	.section	.nv.constant0._Z25initial_processing_kernelv,"a",@progbits
	.sectionflags	@""
	.align	4
.nv.constant0._Z25initial_processing_kernelv:
	.zero		896


//--------------------- .nv.constant0._Z21pipeline_stage_kernelii --------------------------
	.section	.nv.constant0._Z21pipeline_stage_kernelii,"a",@progbits
	.sectionflags	@""
	.align	4
.nv.constant0._Z21pipeline_stage_kernelii:
	.zero		904


//--------------------- .nv.constant0._Z16join_work_kernelv --------------------------
	.section	.nv.constant0._Z16join_work_kernelv,"a",@progbits
	.sectionflags	@""
	.align	4
.nv.constant0._Z16join_work_kernelv:
	.zero		896


//--------------------- .nv.constant0._Z20parallel_work_kerneli --------------------------
	.section	.nv.constant0._Z20parallel_work_kerneli,"a",@progbits
	.sectionflags	@""
	.align	4
.nv.constant0._Z20parallel_work_kerneli:
	.zero		900


//--------------------- .nv.constant0._Z13stage2_kernelPfS_i --------------------------
	.section	.nv.constant0._Z13stage2_kernelPfS_i,"a",@progbits
	.sectionflags	@""
	.align	4
.nv.constant0._Z13stage2_kernelPfS_i:
	.zero		916


//--------------------- .nv.constant0._Z13stage1_kernelPfS_i --------------------------
	.section	.nv.constant0._Z13stage1_kernelPfS_i,"a",@progbits
	.sectionflags	@""
	.align	4
.nv.constant0._Z13stage1_kernelPfS_i:
	.zero		916


//--------------------- .nv.constant0._Z25complex_processing_kernelPfS_i --------------------------
	.section	.nv.constant0._Z25complex_processing_kernelPfS_i,"a",@progbits
	.sectionflags	@""
	.align	4
.nv.constant0._Z25complex_processing_kernelPfS_i:
	.zero		916


//--------------------- SYMBOLS --------------------------

	.type		.nv.reservedSmem.offset0,@object
	.size		.nv.reservedSmem.offset0,0x4
	.type		vprintf,@function
